// auto-generated by cutlass_sweep.gemm — config: {"arch": "sm_100", "cluster_m": 2, "cluster_n": 1, "dtype": "bf16", "dtype_b": "bf16", "layout": "nt", "stages": 0, "tile_k": 256, "tile_m": 256, "tile_n": 16}
#include "cutlass/cutlass.h"
#include "cutlass/gemm/collective/collective_builder.hpp"
#include "cutlass/gemm/device/gemm_universal_adapter.h"
#include "cutlass/gemm/kernel/gemm_universal.hpp"
#include "cutlass/epilogue/collective/collective_builder.hpp"

using ElemA = cutlass::bfloat16_t;
using ElemB = cutlass::bfloat16_t;
using ElemCD = cutlass::bfloat16_t;
using Acc  = float;
using TileShape    = cute::Shape<cute::_256, cute::_16, cute::_256>;
using ClusterShape = cute::Shape<cute::_2, cute::_1, cute::_1>;

using CollectiveEpilogue = typename cutlass::epilogue::collective::CollectiveBuilder<
    cutlass::arch::Sm100, cutlass::arch::OpClassTensorOp,
    TileShape, ClusterShape,
    cutlass::epilogue::collective::EpilogueTileAuto,
    Acc, Acc,
    ElemCD, cutlass::layout::RowMajor, 128 / cutlass::sizeof_bits<ElemCD>::value,
    ElemCD, cutlass::layout::RowMajor, 128 / cutlass::sizeof_bits<ElemCD>::value,
    cutlass::epilogue::collective::EpilogueScheduleAuto
  >::CollectiveOp;

using CollectiveMainloop = typename cutlass::gemm::collective::CollectiveBuilder<
    cutlass::arch::Sm100, cutlass::arch::OpClassTensorOp,
    ElemA, cutlass::layout::RowMajor, 128 / cutlass::sizeof_bits<ElemA>::value,
    ElemB, cutlass::layout::ColumnMajor, 128 / cutlass::sizeof_bits<ElemB>::value,
    Acc,
    TileShape, ClusterShape,
    cutlass::gemm::collective::StageCountAutoCarveout<static_cast<int>(sizeof(typename CollectiveEpilogue::SharedStorage))>,
    cutlass::gemm::collective::KernelScheduleAuto
  >::CollectiveOp;

using GemmKernel = cutlass::gemm::kernel::GemmUniversal<
    cute::Shape<int,int,int,int>,
    CollectiveMainloop,
    CollectiveEpilogue
>;
using Gemm = cutlass::gemm::device::GemmUniversalAdapter<GemmKernel>;

// Force the device kernel symbol into the cubin without needing a host main.
auto* _anchor = &cutlass::device_kernel<GemmKernel>;


// ===== COMPILED SASS (sm_100a) =====

	.target	sm_100a

	.elftype	@"ET_EXEC"


//--------------------- .note.nv.tkinfo           --------------------------
	.section	.note.nv.tkinfo,"",@"SHT_NOTE"
	.sectionflags	@"SHF_NOTE_NV_TKINFO"
	.tkinfo
        /*0018*/ 	.word	0x00000002
        /*0030*/ 	.string	""
        /*0030*/ 	.string	"ptxas"
        /*0030*/ 	.string	"Cuda compilation tools, release 13.0, V13.0.88"
        /*0030*/ 	.string	"Build cuda_13.0.r13.0/compiler.36424714_0"
        /*0030*/ 	.string	"-arch sm_100a -m 64 "



//--------------------- .note.nv.cuinfo           --------------------------
	.section	.note.nv.cuinfo,"",@"SHT_NOTE"
	.sectionflags	@"SHF_NOTE_NV_CUINFO"
        /*0018*/ 	.short	0x0002
        /*001a*/ 	.short	0x0064
        /*001c*/ 	.short	0x0082
	.zero		2


//--------------------- .nv.info                  --------------------------
	.section	.nv.info,"",@"SHT_CUDA_INFO"
	.align	4


	//----- nvinfo : EIATTR_REGCOUNT
	.align		4
        /*0000*/ 	.byte	0x04, 0x2f
        /*0002*/ 	.short	(.L_19 - .L_18)
	.align		4
.L_18:
        /*0004*/ 	.word	index@(_ZN7cutlass13device_kernelINS_4gemm6kernel13GemmUniversalIN4cute5tupleIJiiiiEEENS1_10collective13CollectiveMmaINS1_35MainloopSm100TmaUmmaWarpSpecializedILi3ELi2ELi4ENS5_IJNS4_1CILi2EEENSA_ILi1EEESC_EEEEENS5_IJNSA_ILi256EEENSA_ILi16EEESF_EEENS_10bfloat16_tENS5_IJlSC_lEEESI_SJ_NS4_8TiledMMAINS4_8MMA_AtomIJNS4_26SM100_MMA_F16BF16_2x1SM_SSISI_SI_fLi256ELi16ELNS4_4UMMA5MajorE0ELSO_0ELNSN_7ScaleInE0ELSP_0EEEEEENS4_6LayoutINS5_IJSC_SC_SC_EEENS5_IJNSA_ILi0EEESU_SU_EEEEENS5_IJNS4_10UnderscoreESX_SX_EEEEENS4_18SM100_TMA_2SM_LOADENS4_14ComposedLayoutINS4_7SwizzleILi3ELi4ELi3EEENS4_18smem_ptr_flag_bitsILi16EEENSS_INS5_IJNSA_ILi8EEENSA_ILi64EEEEEENS5_IJS17_SC_EEEEEEEvNS4_8identityES10_S1B_vS1C_EENS_8epilogue10collective18CollectiveEpilogueINS1E_23Sm100TmaWarpSpecializedILi2ELi1ELi16ELb1ELb0EEEJNS5_IJNSA_ILi128EEESG_SF_EEENS5_IJNSS_IS1J_SC_EENSS_ISG_SC_EEEEESI_SJ_SI_SJ_NS1E_6fusion15FusionCallbacksIS1I_NS1O_17LinearCombinationISI_fSI_fLNS_15FloatRoundStyleE2EEES1K_S1N_JEEENS4_5SM1004TMEM4LOAD26SM100_TMEM_LOAD_32dp32b16xENS4_13SM90_TMA_LOADENS11_INS12_ILi1ELi4ELi3EEES15_NSS_INS5_IJS16_SG_EEENS5_IJSG_SC_EEEEEEENS4_39AutoVectorizingCopyWithAssumedAlignmentILi128EEENS4_14SM90_TMA_STOREES23_S25_S25_EEEvvEEEEvNT_6ParamsE)
        /*0008*/ 	.word	0x00000060


	//----- nvinfo : EIATTR_FRAME_SIZE
	.align		4
.L_19:
        /*000c*/ 	.byte	0x04, 0x11
        /*000e*/ 	.short	(.L_21 - .L_20)
	.align		4
.L_20:
        /*0010*/ 	.word	index@($__internal_2_$__cuda_sm10x_tcgen05_guardrail_trap_unallocated_columns_being_dealloced)
        /*0014*/ 	.word	0x00000000


	//----- nvinfo : EIATTR_FRAME_SIZE
	.align		4
.L_21:
        /*0018*/ 	.byte	0x04, 0x11
        /*001a*/ 	.short	(.L_23 - .L_22)
	.align		4
.L_22:
        /*001c*/ 	.word	index@($__internal_1_$__cuda_sm10x_tcgen05_guardrail_trap_phase_invalid_during_alloc)
        /*0020*/ 	.word	0x00000000


	//----- nvinfo : EIATTR_FRAME_SIZE
	.align		4
.L_23:
        /*0024*/ 	.byte	0x04, 0x11
        /*0026*/ 	.short	(.L_25 - .L_24)
	.align		4
.L_24:
        /*0028*/ 	.word	index@($__internal_0_$__cuda_sm10x_tcgen05_guardrail_trap_col_being_dealloced_not_returned_by_alloc)
        /*002c*/ 	.word	0x00000000


	//----- nvinfo : EIATTR_FRAME_SIZE
	.align		4
.L_25:
        /*0030*/ 	.byte	0x04, 0x11
        /*0032*/ 	.short	(.L_27 - .L_26)
	.align		4
.L_26:
        /*0034*/ 	.word	index@(_ZN7cutlass13device_kernelINS_4gemm6kernel13GemmUniversalIN4cute5tupleIJiiiiEEENS1_10collective13CollectiveMmaINS1_35MainloopSm100TmaUmmaWarpSpecializedILi3ELi2ELi4ENS5_IJNS4_1CILi2EEENSA_ILi1EEESC_EEEEENS5_IJNSA_ILi256EEENSA_ILi16EEESF_EEENS_10bfloat16_tENS5_IJlSC_lEEESI_SJ_NS4_8TiledMMAINS4_8MMA_AtomIJNS4_26SM100_MMA_F16BF16_2x1SM_SSISI_SI_fLi256ELi16ELNS4_4UMMA5MajorE0ELSO_0ELNSN_7ScaleInE0ELSP_0EEEEEENS4_6LayoutINS5_IJSC_SC_SC_EEENS5_IJNSA_ILi0EEESU_SU_EEEEENS5_IJNS4_10UnderscoreESX_SX_EEEEENS4_18SM100_TMA_2SM_LOADENS4_14ComposedLayoutINS4_7SwizzleILi3ELi4ELi3EEENS4_18smem_ptr_flag_bitsILi16EEENSS_INS5_IJNSA_ILi8EEENSA_ILi64EEEEEENS5_IJS17_SC_EEEEEEEvNS4_8identityES10_S1B_vS1C_EENS_8epilogue10collective18CollectiveEpilogueINS1E_23Sm100TmaWarpSpecializedILi2ELi1ELi16ELb1ELb0EEEJNS5_IJNSA_ILi128EEESG_SF_EEENS5_IJNSS_IS1J_SC_EENSS_ISG_SC_EEEEESI_SJ_SI_SJ_NS1E_6fusion15FusionCallbacksIS1I_NS1O_17LinearCombinationISI_fSI_fLNS_15FloatRoundStyleE2EEES1K_S1N_JEEENS4_5SM1004TMEM4LOAD26SM100_TMEM_LOAD_32dp32b16xENS4_13SM90_TMA_LOADENS11_INS12_ILi1ELi4ELi3EEES15_NSS_INS5_IJS16_SG_EEENS5_IJSG_SC_EEEEEEENS4_39AutoVectorizingCopyWithAssumedAlignmentILi128EEENS4_14SM90_TMA_STOREES23_S25_S25_EEEvvEEEEvNT_6ParamsE)
        /*0038*/ 	.word	0x00000000


	//----- nvinfo : EIATTR_MIN_STACK_SIZE
	.align		4
.L_27:
        /*003c*/ 	.byte	0x04, 0x12
        /*003e*/ 	.short	(.L_29 - .L_28)
	.align		4
.L_28:
        /*0040*/ 	.word	index@(_ZN7cutlass13device_kernelINS_4gemm6kernel13GemmUniversalIN4cute5tupleIJiiiiEEENS1_10collective13CollectiveMmaINS1_35MainloopSm100TmaUmmaWarpSpecializedILi3ELi2ELi4ENS5_IJNS4_1CILi2EEENSA_ILi1EEESC_EEEEENS5_IJNSA_ILi256EEENSA_ILi16EEESF_EEENS_10bfloat16_tENS5_IJlSC_lEEESI_SJ_NS4_8TiledMMAINS4_8MMA_AtomIJNS4_26SM100_MMA_F16BF16_2x1SM_SSISI_SI_fLi256ELi16ELNS4_4UMMA5MajorE0ELSO_0ELNSN_7ScaleInE0ELSP_0EEEEEENS4_6LayoutINS5_IJSC_SC_SC_EEENS5_IJNSA_ILi0EEESU_SU_EEEEENS5_IJNS4_10UnderscoreESX_SX_EEEEENS4_18SM100_TMA_2SM_LOADENS4_14ComposedLayoutINS4_7SwizzleILi3ELi4ELi3EEENS4_18smem_ptr_flag_bitsILi16EEENSS_INS5_IJNSA_ILi8EEENSA_ILi64EEEEEENS5_IJS17_SC_EEEEEEEvNS4_8identityES10_S1B_vS1C_EENS_8epilogue10collective18CollectiveEpilogueINS1E_23Sm100TmaWarpSpecializedILi2ELi1ELi16ELb1ELb0EEEJNS5_IJNSA_ILi128EEESG_SF_EEENS5_IJNSS_IS1J_SC_EENSS_ISG_SC_EEEEESI_SJ_SI_SJ_NS1E_6fusion15FusionCallbacksIS1I_NS1O_17LinearCombinationISI_fSI_fLNS_15FloatRoundStyleE2EEES1K_S1N_JEEENS4_5SM1004TMEM4LOAD26SM100_TMEM_LOAD_32dp32b16xENS4_13SM90_TMA_LOADENS11_INS12_ILi1ELi4ELi3EEES15_NSS_INS5_IJS16_SG_EEENS5_IJSG_SC_EEEEEEENS4_39AutoVectorizingCopyWithAssumedAlignmentILi128EEENS4_14SM90_TMA_STOREES23_S25_S25_EEEvvEEEEvNT_6ParamsE)
        /*0044*/ 	.word	0x00000000
.L_29:


//--------------------- .nv.compat                --------------------------
	.section	.nv.compat,"",@"SHT_CUDA_COMPAT_INFO"
	.align	4
        /*0000*/ 	.byte	0x02, 0x09, 0x01, 0x00, 0x02, 0x02, 0x02, 0x00, 0x02, 0x05, 0x05, 0x00, 0x03, 0x07, 0x01, 0x01
        /*0010*/ 	.byte	0x02, 0x03, 0x01, 0x00, 0x02, 0x06, 0x01, 0x00, 0x04, 0x0b, 0x08, 0x00, 0x09, 0x00, 0x00, 0x00
        /*0020*/ 	.byte	0x00, 0x00, 0x00, 0x00


//--------------------- .nv.info._ZN7cutlass13device_kernelINS_4gemm6kernel13GemmUniversalIN4cute5tupleIJiiiiEEENS1_10collective13CollectiveMmaINS1_35MainloopSm100TmaUmmaWarpSpecializedILi3ELi2ELi4ENS5_IJNS4_1CILi2EEENSA_ILi1EEESC_EEEEENS5_IJNSA_ILi256EEENSA_ILi16EEESF_EEENS_10bfloat16_tENS5_IJlSC_lEEESI_SJ_NS4_8TiledMMAINS4_8MMA_AtomIJNS4_26SM100_MMA_F16BF16_2x1SM_SSISI_SI_fLi256ELi16ELNS4_4UMMA5MajorE0ELSO_0ELNSN_7ScaleInE0ELSP_0EEEEEENS4_6LayoutINS5_IJSC_SC_SC_EEENS5_IJNSA_ILi0EEESU_SU_EEEEENS5_IJNS4_10UnderscoreESX_SX_EEEEENS4_18SM100_TMA_2SM_LOADENS4_14ComposedLayoutINS4_7SwizzleILi3ELi4ELi3EEENS4_18smem_ptr_flag_bitsILi16EEENSS_INS5_IJNSA_ILi8EEENSA_ILi64EEEEEENS5_IJS17_SC_EEEEEEEvNS4_8identityES10_S1B_vS1C_EENS_8epilogue10collective18CollectiveEpilogueINS1E_23Sm100TmaWarpSpecializedILi2ELi1ELi16ELb1ELb0EEEJNS5_IJNSA_ILi128EEESG_SF_EEENS5_IJNSS_IS1J_SC_EENSS_ISG_SC_EEEEESI_SJ_SI_SJ_NS1E_6fusion15FusionCallbacksIS1I_NS1O_17LinearCombinationISI_fSI_fLNS_15FloatRoundStyleE2EEES1K_S1N_JEEENS4_5SM1004TMEM4LOAD26SM100_TMEM_LOAD_32dp32b16xENS4_13SM90_TMA_LOADENS11_INS12_ILi1ELi4ELi3EEES15_NSS_INS5_IJS16_SG_EEENS5_IJSG_SC_EEEEEEENS4_39AutoVectorizingCopyWithAssumedAlignmentILi128EEENS4_14SM90_TMA_STOREES23_S25_S25_EEEvvEEEEvNT_6ParamsE --------------------------
	.section	.nv.info._ZN7cutlass13device_kernelINS_4gemm6kernel13GemmUniversalIN4cute5tupleIJiiiiEEENS1_10collective13CollectiveMmaINS1_35MainloopSm100TmaUmmaWarpSpecializedILi3ELi2ELi4ENS5_IJNS4_1CILi2EEENSA_ILi1EEESC_EEEEENS5_IJNSA_ILi256EEENSA_ILi16EEESF_EEENS_10bfloat16_tENS5_IJlSC_lEEESI_SJ_NS4_8TiledMMAINS4_8MMA_AtomIJNS4_26SM100_MMA_F16BF16_2x1SM_SSISI_SI_fLi256ELi16ELNS4_4UMMA5MajorE0ELSO_0ELNSN_7ScaleInE0ELSP_0EEEEEENS4_6LayoutINS5_IJSC_SC_SC_EEENS5_IJNSA_ILi0EEESU_SU_EEEEENS5_IJNS4_10UnderscoreESX_SX_EEEEENS4_18SM100_TMA_2SM_LOADENS4_14ComposedLayoutINS4_7SwizzleILi3ELi4ELi3EEENS4_18smem_ptr_flag_bitsILi16EEENSS_INS5_IJNSA_ILi8EEENSA_ILi64EEEEEENS5_IJS17_SC_EEEEEEEvNS4_8identityES10_S1B_vS1C_EENS_8epilogue10collective18CollectiveEpilogueINS1E_23Sm100TmaWarpSpecializedILi2ELi1ELi16ELb1ELb0EEEJNS5_IJNSA_ILi128EEESG_SF_EEENS5_IJNSS_IS1J_SC_EENSS_ISG_SC_EEEEESI_SJ_SI_SJ_NS1E_6fusion15FusionCallbacksIS1I_NS1O_17LinearCombinationISI_fSI_fLNS_15FloatRoundStyleE2EEES1K_S1N_JEEENS4_5SM1004TMEM4LOAD26SM100_TMEM_LOAD_32dp32b16xENS4_13SM90_TMA_LOADENS11_INS12_ILi1ELi4ELi3EEES15_NSS_INS5_IJS16_SG_EEENS5_IJSG_SC_EEEEEEENS4_39AutoVectorizingCopyWithAssumedAlignmentILi128EEENS4_14SM90_TMA_STOREES23_S25_S25_EEEvvEEEEvNT_6ParamsE,"",@"SHT_CUDA_INFO"
	.sectionflags	@""
	.align	4


	//----- nvinfo : EIATTR_CUDA_API_VERSION
	.align		4
        /*0000*/ 	.byte	0x04, 0x37
        /*0002*/ 	.short	(.L_31 - .L_30)
.L_30:
        /*0004*/ 	.word	0x00000082


	//----- nvinfo : EIATTR_KPARAM_INFO
	.align		4
.L_31:
        /*0008*/ 	.byte	0x04, 0x17
        /*000a*/ 	.short	(.L_33 - .L_32)
.L_32:
        /*000c*/ 	.word	0x00000000
        /*0010*/ 	.short	0x0000
        /*0012*/ 	.short	0x0000
        /*0014*/ 	.byte	0x00, 0xf0, 0x01, 0x20


	//----- nvinfo : EIATTR_AT_ENTRY_FRAGMENTS
	.align		4
.L_33:
        /*0018*/ 	.byte	0x04, 0x4f
        /*001a*/ 	.short	(.L_35 - .L_34)


	//   ....[0]....
.L_34:
        /*001c*/ 	.word	0x00000007


	//----- nvinfo : EIATTR_RESERVED_SMEM_USED
	.align		4
.L_35:
        /*0020*/ 	.byte	0x01, 0x41
	.zero		2


	//----- nvinfo : EIATTR_SPARSE_MMA_MASK
	.align		4
        /*0024*/ 	.byte	0x03, 0x50
        /*0026*/ 	.short	0x0000


	//----- nvinfo : EIATTR_TCGEN05_2CTA_USED
	.align		4
        /*0028*/ 	.byte	0x01, 0x52
	.zero		2


	//----- nvinfo : EIATTR_MAXREG_COUNT
	.align		4
        /*002c*/ 	.byte	0x03, 0x1b
        /*002e*/ 	.short	0x00ff


	//----- nvinfo : EIATTR_NUM_BARRIERS
	.align		4
        /*0030*/ 	.byte	0x02, 0x4c
        /*0032*/ 	.byte	0x07
	.zero		1


	//----- nvinfo : EIATTR_EXTERNS
	.align		4
        /*0034*/ 	.byte	0x04, 0x0f
        /*0036*/ 	.short	(.L_37 - .L_36)


	//   ....[0]....
	.align		4
.L_36:
        /*0038*/ 	.word	index@(__assertfail)


	//----- nvinfo : EIATTR_MERCURY_ISA_VERSION
	.align		4
.L_37:
        /*003c*/ 	.byte	0x03, 0x5f
        /*003e*/ 	.short	0x0101


	//----- nvinfo : EIATTR_INT_WARP_WIDE_INSTR_OFFSETS
	.align		4
        /*0040*/ 	.byte	0x04, 0x31
        /*0042*/ 	.short	(.L_39 - .L_38)


	//   ....[0]....
.L_38:
        /*0044*/ 	.word	0x00000ce0


	//   ....[1]....
        /*0048*/ 	.word	0x00000d80


	//   ....[2]....
        /*004c*/ 	.word	0x00002590


	//   ....[3]....
        /*0050*/ 	.word	0x00004a00


	//   ....[4]....
        /*0054*/ 	.word	0x00004a20


	//   ....[5]....
        /*0058*/ 	.word	0x00004a50


	//   ....[6]....
        /*005c*/ 	.word	0x00005460


	//   ....[7]....
        /*0060*/ 	.word	0x00005510


	//----- nvinfo : EIATTR_COOP_GROUP_MASK_REGIDS
	.align		4
.L_39:
        /*0064*/ 	.byte	0x04, 0x29
        /*0066*/ 	.short	(.L_41 - .L_40)


	//   ....[0]....
.L_40:
        /*0068*/ 	.word	0xffffffff


	//   ....[1]....
        /*006c*/ 	.word	0xffffffff


	//   ....[2]....
        /*0070*/ 	.word	0xffffffff


	//   ....[3]....
        /*0074*/ 	.word	0xffffffff


	//   ....[4]....
        /*0078*/ 	.word	0xffffffff


	//   ....[5]....
        /*007c*/ 	.word	0xffffffff


	//   ....[6]....
        /*0080*/ 	.word	0xffffffff


	//   ....[7]....
        /*0084*/ 	.word	0xffffffff


	//   ....[8]....
        /*0088*/ 	.word	0xffffffff


	//   ....[9]....
        /*008c*/ 	.word	0xffffffff


	//   ....[10]....
        /*0090*/ 	.word	0xffffffff


	//   ....[11]....
        /*0094*/ 	.word	0xffffffff


	//   ....[12]....
        /*0098*/ 	.word	0xffffffff


	//   ....[13]....
        /*009c*/ 	.word	0xffffffff


	//----- nvinfo : EIATTR_COOP_GROUP_INSTR_OFFSETS
	.align		4
.L_41:
        /*00a0*/ 	.byte	0x04, 0x28
        /*00a2*/ 	.short	(.L_43 - .L_42)


	//   ....[0]....
.L_42:
        /*00a4*/ 	.word	0x000000e0


	//   ....[1]....
        /*00a8*/ 	.word	0x00000520


	//   ....[2]....
        /*00ac*/ 	.word	0x00000690


	//   ....[3]....
        /*00b0*/ 	.word	0x000007e0


	//   ....[4]....
        /*00b4*/ 	.word	0x000008d0


	//   ....[5]....
        /*00b8*/ 	.word	0x00000a30


	//   ....[6]....
        /*00bc*/ 	.word	0x00000bc0


	//   ....[7]....
        /*00c0*/ 	.word	0x00000e00


	//   ....[8]....
        /*00c4*/ 	.word	0x00002470


	//   ....[9]....
        /*00c8*/ 	.word	0x000031c0


	//   ....[10]....
        /*00cc*/ 	.word	0x000036d0


	//   ....[11]....
        /*00d0*/ 	.word	0x00003980


	//   ....[12]....
        /*00d4*/ 	.word	0x000048f0


	//   ....[13]....
        /*00d8*/ 	.word	0x00004b10


	//----- nvinfo : EIATTR_VRC_CTA_INIT_COUNT
	.align		4
.L_43:
        /*00dc*/ 	.byte	0x02, 0x4a
        /*00de*/ 	.byte	0x80
	.zero		1


	//----- nvinfo : EIATTR_SYSCALL_OFFSETS
	.align		4
        /*00e0*/ 	.byte	0x04, 0x46
        /*00e2*/ 	.short	(.L_45 - .L_44)


	//   ....[0]....
.L_44:
        /*00e4*/ 	.word	0x00006020


	//   ....[1]....
        /*00e8*/ 	.word	0x00006110


	//   ....[2]....
        /*00ec*/ 	.word	0x00006820


	//----- nvinfo : EIATTR_MBARRIER_INSTR_OFFSETS
	.align		4
.L_45:
        /*00f0*/ 	.byte	0x04, 0x39
        /*00f2*/ 	.short	(.L_47 - .L_46)


	//   ....[0]....
.L_46:
        /*00f4*/ 	.word	0x00000620
        /*00f8*/ 	.word	0x000000ff
        /*00fc*/ 	.word	0x00000000
        /*0100*/ 	.short	0x0100
        /*0102*/ 	.byte	0x04
	.zero		1


	//   ....[1]....
        /*0104*/ 	.word	0x00000630
        /*0108*/ 	.word	0x000000ff
        /*010c*/ 	.word	0x00000018
        /*0110*/ 	.short	0x0100
        /*0112*/ 	.byte	0x04
	.zero		1


	//   ....[2]....
        /*0114*/ 	.word	0x00000640
        /*0118*/ 	.word	0x000000ff
        /*011c*/ 	.word	0x00000008
        /*0120*/ 	.short	0x0100
        /*0122*/ 	.byte	0x04
	.zero		1


	//   ....[3]....
        /*0124*/ 	.word	0x00000650
        /*0128*/ 	.word	0x000000ff
        /*012c*/ 	.word	0x00000020
        /*0130*/ 	.short	0x0100
        /*0132*/ 	.byte	0x04
	.zero		1


	//   ....[4]....
        /*0134*/ 	.word	0x00000660
        /*0138*/ 	.word	0x000000ff
        /*013c*/ 	.word	0x00000010
        /*0140*/ 	.short	0x0100
        /*0142*/ 	.byte	0x04
	.zero		1


	//   ....[5]....
        /*0144*/ 	.word	0x00000670
        /*0148*/ 	.word	0x000000ff
        /*014c*/ 	.word	0x00000028
        /*0150*/ 	.short	0x0100
        /*0152*/ 	.byte	0x04
	.zero		1


	//   ....[6]....
        /*0154*/ 	.word	0x00000790
        /*0158*/ 	.word	0x000000ff
        /*015c*/ 	.word	0x00000030
        /*0160*/ 	.short	0x0100
        /*0162*/ 	.byte	0x04
	.zero		1


	//   ....[7]....
        /*0164*/ 	.word	0x000007a0
        /*0168*/ 	.word	0x000000ff
        /*016c*/ 	.word	0x00000040
        /*0170*/ 	.short	0x0100
        /*0172*/ 	.byte	0x04
	.zero		1


	//   ....[8]....
        /*0174*/ 	.word	0x000007b0
        /*0178*/ 	.word	0x000000ff
        /*017c*/ 	.word	0x00000038
        /*0180*/ 	.short	0x0100
        /*0182*/ 	.byte	0x04
	.zero		1


	//   ....[9]....
        /*0184*/ 	.word	0x000007c0
        /*0188*/ 	.word	0x000000ff
        /*018c*/ 	.word	0x00000048
        /*0190*/ 	.short	0x0100
        /*0192*/ 	.byte	0x04
	.zero		1


	//   ....[10]....
        /*0194*/ 	.word	0x000008a0
        /*0198*/ 	.word	0x000000ff
        /*019c*/ 	.word	0x00000050
        /*01a0*/ 	.short	0x0100
        /*01a2*/ 	.byte	0x06
	.zero		1


	//   ....[11]....
        /*01a4*/ 	.word	0x000008b0
        /*01a8*/ 	.word	0x000000ff
        /*01ac*/ 	.word	0x00000058
        /*01b0*/ 	.short	0x0100
        /*01b2*/ 	.byte	0x06
	.zero		1


	//   ....[12]....
        /*01b4*/ 	.word	0x000009e0
        /*01b8*/ 	.word	0x000000ff
        /*01bc*/ 	.word	0x00000060
        /*01c0*/ 	.short	0x0100
        /*01c2*/ 	.byte	0x06
	.zero		1


	//   ....[13]....
        /*01c4*/ 	.word	0x000009f0
        /*01c8*/ 	.word	0x000000ff
        /*01cc*/ 	.word	0x00000070
        /*01d0*/ 	.short	0x0100
        /*01d2*/ 	.byte	0x06
	.zero		1


	//   ....[14]....
        /*01d4*/ 	.word	0x00000a00
        /*01d8*/ 	.word	0x000000ff
        /*01dc*/ 	.word	0x00000068
        /*01e0*/ 	.short	0x0100
        /*01e2*/ 	.byte	0x06
	.zero		1


	//   ....[15]....
        /*01e4*/ 	.word	0x00000a10
        /*01e8*/ 	.word	0x000000ff
        /*01ec*/ 	.word	0x00000078
        /*01f0*/ 	.short	0x0100
        /*01f2*/ 	.byte	0x06
	.zero		1


	//   ....[16]....
        /*01f4*/ 	.word	0x00000b30
        /*01f8*/ 	.word	0x000000ff
        /*01fc*/ 	.word	0x00000080
        /*0200*/ 	.short	0x0100
        /*0202*/ 	.byte	0x04
	.zero		1


	//   ....[17]....
        /*0204*/ 	.word	0x00000b40
        /*0208*/ 	.word	0x000000ff
        /*020c*/ 	.word	0x000000a0
        /*0210*/ 	.short	0x0100
        /*0212*/ 	.byte	0x04
	.zero		1


	//   ....[18]....
        /*0214*/ 	.word	0x00000b50
        /*0218*/ 	.word	0x000000ff
        /*021c*/ 	.word	0x00000088
        /*0220*/ 	.short	0x0100
        /*0222*/ 	.byte	0x04
	.zero		1


	//   ....[19]....
        /*0224*/ 	.word	0x00000b60
        /*0228*/ 	.word	0x000000ff
        /*022c*/ 	.word	0x000000a8
        /*0230*/ 	.short	0x0100
        /*0232*/ 	.byte	0x04
	.zero		1


	//   ....[20]....
        /*0234*/ 	.word	0x00000b70
        /*0238*/ 	.word	0x000000ff
        /*023c*/ 	.word	0x00000090
        /*0240*/ 	.short	0x0100
        /*0242*/ 	.byte	0x04
	.zero		1


	//   ....[21]....
        /*0244*/ 	.word	0x00000b80
        /*0248*/ 	.word	0x000000ff
        /*024c*/ 	.word	0x000000b0
        /*0250*/ 	.short	0x0100
        /*0252*/ 	.byte	0x04
	.zero		1


	//   ....[22]....
        /*0254*/ 	.word	0x00000b90
        /*0258*/ 	.word	0x000000ff
        /*025c*/ 	.word	0x00000098
        /*0260*/ 	.short	0x0100
        /*0262*/ 	.byte	0x04
	.zero		1


	//   ....[23]....
        /*0264*/ 	.word	0x00000ba0
        /*0268*/ 	.word	0x000000ff
        /*026c*/ 	.word	0x000000b8
        /*0270*/ 	.short	0x0100
        /*0272*/ 	.byte	0x04
	.zero		1


	//   ....[24]....
        /*0274*/ 	.word	0x00000c90
        /*0278*/ 	.word	0x000000ff
        /*027c*/ 	.word	0x000000c0
        /*0280*/ 	.short	0x0100
        /*0282*/ 	.byte	0x04
	.zero		1


	//   ....[25]....
        /*0284*/ 	.word	0x00000ca0
        /*0288*/ 	.word	0x000000ff
        /*028c*/ 	.word	0x000000d0
        /*0290*/ 	.short	0x0100
        /*0292*/ 	.byte	0x04
	.zero		1


	//   ....[26]....
        /*0294*/ 	.word	0x00000cb0
        /*0298*/ 	.word	0x000000ff
        /*029c*/ 	.word	0x000000c8
        /*02a0*/ 	.short	0x0100
        /*02a2*/ 	.byte	0x04
	.zero		1


	//   ....[27]....
        /*02a4*/ 	.word	0x00000cc0
        /*02a8*/ 	.word	0x000000ff
        /*02ac*/ 	.word	0x000000d8
        /*02b0*/ 	.short	0x0100
        /*02b2*/ 	.byte	0x04
	.zero		1


	//   ....[28]....
        /*02b4*/ 	.word	0x00000db0
        /*02b8*/ 	.word	0x000000ff
        /*02bc*/ 	.word	0x000000e0
        /*02c0*/ 	.short	0x0100
        /*02c2*/ 	.byte	0x06
	.zero		1


	//   ....[29]....
        /*02c4*/ 	.word	0x000017d0
        /*02c8*/ 	.word	0x00000003
        /*02cc*/ 	.word	0x000000d0
        /*02d0*/ 	.short	0x010a
        /*02d2*/ 	.byte	0xff
	.zero		1


	//   ....[30]....
        /*02d4*/ 	.word	0x00001800
        /*02d8*/ 	.word	0x00000003
        /*02dc*/ 	.word	0x000000c0
        /*02e0*/ 	.short	0x0101
        /*02e2*/ 	.byte	0xff
	.zero		1


	//   ....[31]....
        /*02e4*/ 	.word	0x00001910
        /*02e8*/ 	.word	0x000000ff
        /*02ec*/ 	.word	0x00000018
        /*02f0*/ 	.short	0x010a
        /*02f2*/ 	.byte	0x04
	.zero		1


	//   ....[32]....
        /*02f4*/ 	.word	0x000019d0
        /*02f8*/ 	.word	0x000000ff
        /*02fc*/ 	.word	0x00000018
        /*0300*/ 	.short	0x010a
        /*0302*/ 	.byte	0x07
	.zero		1


	//   ....[33]....
        /*0304*/ 	.word	0x00001b30
        /*0308*/ 	.word	0x000000ff
        /*030c*/ 	.word	0x00000018
        /*0310*/ 	.short	0x010a
        /*0312*/ 	.byte	0x04
	.zero		1


	//   ....[34]....
        /*0314*/ 	.word	0x00001ee0
        /*0318*/ 	.word	0x000000ff
        /*031c*/ 	.word	0x00000058
        /*0320*/ 	.short	0x0101
        /*0322*/ 	.byte	0x15
	.zero		1


	//   ....[35]....
        /*0324*/ 	.word	0x00001f00
        /*0328*/ 	.word	0x000000ff
        /*032c*/ 	.word	0x00000018
        /*0330*/ 	.short	0x010a
        /*0332*/ 	.byte	0x04
	.zero		1


	//   ....[36]....
        /*0334*/ 	.word	0x00001f80
        /*0338*/ 	.word	0x000000ff
        /*033c*/ 	.word	0x00000018
        /*0340*/ 	.short	0x010a
        /*0342*/ 	.byte	0x07
	.zero		1


	//   ....[37]....
        /*0344*/ 	.word	0x000020c0
        /*0348*/ 	.word	0x000000ff
        /*034c*/ 	.word	0x00000018
        /*0350*/ 	.short	0x010a
        /*0352*/ 	.byte	0x04
	.zero		1


	//   ....[38]....
        /*0354*/ 	.word	0x000024a0
        /*0358*/ 	.word	0x00000002
        /*035c*/ 	.word	0x00000060
        /*0360*/ 	.short	0x010a
        /*0362*/ 	.byte	0xff
	.zero		1


	//   ....[39]....
        /*0364*/ 	.word	0x00002560
        /*0368*/ 	.word	0x00000002
        /*036c*/ 	.word	0x00000000
        /*0370*/ 	.short	0x0101
        /*0372*/ 	.byte	0xff
	.zero		1


	//   ....[40]....
        /*0374*/ 	.word	0x00002ac0
        /*0378*/ 	.word	0x000000ff
        /*037c*/ 	.word	0x00000000
        /*0380*/ 	.short	0x010a
        /*0382*/ 	.byte	0x04
	.zero		1


	//   ....[41]....
        /*0384*/ 	.word	0x00002b50
        /*0388*/ 	.word	0x000000ff
        /*038c*/ 	.word	0x00000000
        /*0390*/ 	.short	0x010a
        /*0392*/ 	.byte	0x05
	.zero		1


	//   ....[42]....
        /*0394*/ 	.word	0x00002bf0
        /*0398*/ 	.word	0x00000000
        /*039c*/ 	.word	0x00000000
        /*03a0*/ 	.short	0x010a
        /*03a2*/ 	.byte	0xff
	.zero		1


	//   ....[43]....
        /*03a4*/ 	.word	0x00002d20
        /*03a8*/ 	.word	0x00000000
        /*03ac*/ 	.word	0x000000c0
        /*03b0*/ 	.short	0x010a
        /*03b2*/ 	.byte	0xff
	.zero		1


	//   ....[44]....
        /*03b4*/ 	.word	0x00002d90
        /*03b8*/ 	.word	0x00000004
        /*03bc*/ 	.word	0x00000000
        /*03c0*/ 	.short	0x0101
        /*03c2*/ 	.byte	0xff
	.zero		1


	//   ....[45]....
        /*03c4*/ 	.word	0x00002db0
        /*03c8*/ 	.word	0x000000ff
        /*03cc*/ 	.word	0x00000070
        /*03d0*/ 	.short	0x010a
        /*03d2*/ 	.byte	0x04
	.zero		1


	//   ....[46]....
        /*03d4*/ 	.word	0x00002ed0
        /*03d8*/ 	.word	0x00000000
        /*03dc*/ 	.word	0x00000060
        /*03e0*/ 	.short	0x010a
        /*03e2*/ 	.byte	0xff
	.zero		1


	//   ....[47]....
        /*03e4*/ 	.word	0x00002fd0
        /*03e8*/ 	.word	0x00000000
        /*03ec*/ 	.word	0x00000000
        /*03f0*/ 	.short	0x0101
        /*03f2*/ 	.byte	0xff
	.zero		1


	//   ....[48]....
        /*03f4*/ 	.word	0x00003060
        /*03f8*/ 	.word	0x000000ff
        /*03fc*/ 	.word	0x00000070
        /*0400*/ 	.short	0x0106
        /*0402*/ 	.byte	0x04
	.zero		1


	//   ....[49]....
        /*0404*/ 	.word	0x00003080
        /*0408*/ 	.word	0x000000ff
        /*040c*/ 	.word	0x00000070
        /*0410*/ 	.short	0x010a
        /*0412*/ 	.byte	0x04
	.zero		1


	//   ....[50]....
        /*0414*/ 	.word	0x00003110
        /*0418*/ 	.word	0x000000ff
        /*041c*/ 	.word	0x00000070
        /*0420*/ 	.short	0x0106
        /*0422*/ 	.byte	0x07
	.zero		1


	//   ....[51]....
        /*0424*/ 	.word	0x00003150
        /*0428*/ 	.word	0x00000000
        /*042c*/ 	.word	0x00000070
        /*0430*/ 	.short	0x010a
        /*0432*/ 	.byte	0xff
	.zero		1


	//   ....[52]....
        /*0434*/ 	.word	0x000033b0
        /*0438*/ 	.word	0x000000ff
        /*043c*/ 	.word	0x00000008
        /*0440*/ 	.short	0x010a
        /*0442*/ 	.byte	0x05
	.zero		1


	//   ....[53]....
        /*0444*/ 	.word	0x000033d0
        /*0448*/ 	.word	0x000000ff
        /*044c*/ 	.word	0x00000008
        /*0450*/ 	.short	0x010a
        /*0452*/ 	.byte	0x05
	.zero		1


	//   ....[54]....
        /*0454*/ 	.word	0x00003570
        /*0458*/ 	.word	0x000000ff
        /*045c*/ 	.word	0x00000008
        /*0460*/ 	.short	0x010a
        /*0462*/ 	.byte	0x05
	.zero		1


	//   ....[55]....
        /*0464*/ 	.word	0x00003590
        /*0468*/ 	.word	0x000000ff
        /*046c*/ 	.word	0x00000008
        /*0470*/ 	.short	0x010a
        /*0472*/ 	.byte	0x05
	.zero		1


	//   ....[56]....
        /*0474*/ 	.word	0x00003660
        /*0478*/ 	.word	0x000000ff
        /*047c*/ 	.word	0x00000000
        /*0480*/ 	.short	0x0101
        /*0482*/ 	.byte	0x04
	.zero		1


	//   ....[57]....
        /*0484*/ 	.word	0x00003a30
        /*0488*/ 	.word	0x00000000
        /*048c*/ 	.word	0x00000060
        /*0490*/ 	.short	0x010a
        /*0492*/ 	.byte	0xff
	.zero		1


	//   ....[58]....
        /*0494*/ 	.word	0x00003af0
        /*0498*/ 	.word	0x00000000
        /*049c*/ 	.word	0x00000000
        /*04a0*/ 	.short	0x0101
        /*04a2*/ 	.byte	0xff
	.zero		1


	//   ....[59]....
        /*04a4*/ 	.word	0x00003be0
        /*04a8*/ 	.word	0x000000ff
        /*04ac*/ 	.word	0x00000000
        /*04b0*/ 	.short	0x010a
        /*04b2*/ 	.byte	0x04
	.zero		1


	//   ....[60]....
        /*04b4*/ 	.word	0x00003bf0
        /*04b8*/ 	.word	0x000000ff
        /*04bc*/ 	.word	0x000000a0
        /*04c0*/ 	.short	0x010a
        /*04c2*/ 	.byte	0x07
	.zero		1


	//   ....[61]....
        /*04c4*/ 	.word	0x00003cb0
        /*04c8*/ 	.word	0x000000ff
        /*04cc*/ 	.word	0x00000000
        /*04d0*/ 	.short	0x010a
        /*04d2*/ 	.byte	0x05
	.zero		1


	//   ....[62]....
        /*04d4*/ 	.word	0x00003e00
        /*04d8*/ 	.word	0x000000ff
        /*04dc*/ 	.word	0x00000000
        /*04e0*/ 	.short	0x010a
        /*04e2*/ 	.byte	0x07
	.zero		1


	//   ....[63]....
        /*04e4*/ 	.word	0x000045b0
        /*04e8*/ 	.word	0x000000ff
        /*04ec*/ 	.word	0x00000000
        /*04f0*/ 	.short	0x010a
        /*04f2*/ 	.byte	0x04
	.zero		1


	//   ....[64]....
        /*04f4*/ 	.word	0x00004650
        /*04f8*/ 	.word	0x000000ff
        /*04fc*/ 	.word	0x00000000
        /*0500*/ 	.short	0x010a
        /*0502*/ 	.byte	0x05
	.zero		1


	//   ....[65]....
        /*0504*/ 	.word	0x000046e0
        /*0508*/ 	.word	0x000000ff
        /*050c*/ 	.word	0x00000000
        /*0510*/ 	.short	0x010a
        /*0512*/ 	.byte	0x05
	.zero		1


	//   ....[66]....
        /*0514*/ 	.word	0x00004780
        /*0518*/ 	.word	0x00000000
        /*051c*/ 	.word	0x00000000
        /*0520*/ 	.short	0x010a
        /*0522*/ 	.byte	0xff
	.zero		1


	//   ....[67]....
        /*0524*/ 	.word	0x000047c0
        /*0528*/ 	.word	0x00000000
        /*052c*/ 	.word	0x00000000
        /*0530*/ 	.short	0x010a
        /*0532*/ 	.byte	0xff
	.zero		1


	//   ....[68]....
        /*0534*/ 	.word	0x00004840
        /*0538*/ 	.word	0x000000ff
        /*053c*/ 	.word	0x00000000
        /*0540*/ 	.short	0x0101
        /*0542*/ 	.byte	0x04
	.zero		1


	//   ....[69]....
        /*0544*/ 	.word	0x00004880
        /*0548*/ 	.word	0x000000ff
        /*054c*/ 	.word	0x000000e0
        /*0550*/ 	.short	0x010a
        /*0552*/ 	.byte	0x3e
	.zero		1


	//   ....[70]....
        /*0554*/ 	.word	0x000048e0
        /*0558*/ 	.word	0x000000ff
        /*055c*/ 	.word	0x00000000
        /*0560*/ 	.short	0x0101
        /*0562*/ 	.byte	0x04
	.zero		1


	//   ....[71]....
        /*0564*/ 	.word	0x00004cf0
        /*0568*/ 	.word	0x00000000
        /*056c*/ 	.word	0x00000060
        /*0570*/ 	.short	0x010a
        /*0572*/ 	.byte	0xff
	.zero		1


	//   ....[72]....
        /*0574*/ 	.word	0x00004dd0
        /*0578*/ 	.word	0x00000000
        /*057c*/ 	.word	0x00000000
        /*0580*/ 	.short	0x0101
        /*0582*/ 	.byte	0xff
	.zero		1


	//   ....[73]....
        /*0584*/ 	.word	0x000050f0
        /*0588*/ 	.word	0x000000ff
        /*058c*/ 	.word	0x00000058
        /*0590*/ 	.short	0x010a
        /*0592*/ 	.byte	0x07
	.zero		1


	//   ....[74]....
        /*0594*/ 	.word	0x000052d0
        /*0598*/ 	.word	0x000000ff
        /*059c*/ 	.word	0x00000040
        /*05a0*/ 	.short	0x010a
        /*05a2*/ 	.byte	0x05
	.zero		1


	//   ....[75]....
        /*05a4*/ 	.word	0x000055d0
        /*05a8*/ 	.word	0x000000ff
        /*05ac*/ 	.word	0x00000030
        /*05b0*/ 	.short	0x010b
        /*05b2*/ 	.byte	0x05
	.zero		1


	//   ....[76]....
        /*05b4*/ 	.word	0x000055e0
        /*05b8*/ 	.word	0x000000ff
        /*05bc*/ 	.word	0x00000000
        /*05c0*/ 	.short	0x0101
        /*05c2*/ 	.byte	0x04
	.zero		1


	//   ....[77]....
        /*05c4*/ 	.word	0x00005690
        /*05c8*/ 	.word	0x000000ff
        /*05cc*/ 	.word	0x00000000
        /*05d0*/ 	.short	0x010a
        /*05d2*/ 	.byte	0x04
	.zero		1


	//   ....[78]....
        /*05d4*/ 	.word	0x00005730
        /*05d8*/ 	.word	0x00000000
        /*05dc*/ 	.word	0x00000000
        /*05e0*/ 	.short	0x010a
        /*05e2*/ 	.byte	0xff
	.zero		1


	//   ....[79]....
        /*05e4*/ 	.word	0x00005a30
        /*05e8*/ 	.word	0x00000000
        /*05ec*/ 	.word	0x00000060
        /*05f0*/ 	.short	0x010a
        /*05f2*/ 	.byte	0xff
	.zero		1


	//   ....[80]....
        /*05f4*/ 	.word	0x00005b40
        /*05f8*/ 	.word	0x00000000
        /*05fc*/ 	.word	0x00000000
        /*0600*/ 	.short	0x0101
        /*0602*/ 	.byte	0xff
	.zero		1


	//   ....[81]....
        /*0604*/ 	.word	0x000064a0
        /*0608*/ 	.word	0x00000003
        /*060c*/ 	.word	0x00000030
        /*0610*/ 	.short	0x010a
        /*0612*/ 	.byte	0xff
	.zero		1


	//   ....[82]....
        /*0614*/ 	.word	0x000064b0
        /*0618*/ 	.word	0x0000004c
        /*061c*/ 	.word	0x00000080
        /*0620*/ 	.short	0x010a
        /*0622*/ 	.byte	0xff
	.zero		1


	//   ....[83]....
        /*0624*/ 	.word	0x00006660
        /*0628*/ 	.word	0x00000003
        /*062c*/ 	.word	0x00000030
        /*0630*/ 	.short	0x010a
        /*0632*/ 	.byte	0xff
	.zero		1


	//   ....[84]....
        /*0634*/ 	.word	0x00006700
        /*0638*/ 	.word	0x0000004c
        /*063c*/ 	.word	0x00000080
        /*0640*/ 	.short	0x010a
        /*0642*/ 	.byte	0xff
	.zero		1


	//   ....[85]....
        /*0644*/ 	.word	0x00006c30
        /*0648*/ 	.word	0x00000011
        /*064c*/ 	.word	0x00000000
        /*0650*/ 	.short	0x0101
        /*0652*/ 	.byte	0xff
	.zero		1


	//   ....[86]....
        /*0654*/ 	.word	0x00006ee0
        /*0658*/ 	.word	0x00000002
        /*065c*/ 	.word	0x00000000
        /*0660*/ 	.short	0x0101
        /*0662*/ 	.byte	0xff
	.zero		1


	//   ....[87]....
        /*0664*/ 	.word	0x00007180
        /*0668*/ 	.word	0x00000003
        /*066c*/ 	.word	0x000000d0
        /*0670*/ 	.short	0x010a
        /*0672*/ 	.byte	0xff
	.zero		1


	//   ....[88]....
        /*0674*/ 	.word	0x000071e0
        /*0678*/ 	.word	0x00000002
        /*067c*/ 	.word	0x00000018
        /*0680*/ 	.short	0x010a
        /*0682*/ 	.byte	0xff
	.zero		1


	//   ....[89]....
        /*0684*/ 	.word	0x00007240
        /*0688*/ 	.word	0x00000002
        /*068c*/ 	.word	0x00000018
        /*0690*/ 	.short	0x010a
        /*0692*/ 	.byte	0xff
	.zero		1


	//   ....[90]....
        /*0694*/ 	.word	0x00007290
        /*0698*/ 	.word	0x00000002
        /*069c*/ 	.word	0x00000060
        /*06a0*/ 	.short	0x010a
        /*06a2*/ 	.byte	0xff
	.zero		1


	//   ....[91]....
        /*06a4*/ 	.word	0x000072f0
        /*06a8*/ 	.word	0x00000000
        /*06ac*/ 	.word	0x00000000
        /*06b0*/ 	.short	0x010a
        /*06b2*/ 	.byte	0xff
	.zero		1


	//   ....[92]....
        /*06b4*/ 	.word	0x00007350
        /*06b8*/ 	.word	0x00000000
        /*06bc*/ 	.word	0x00000000
        /*06c0*/ 	.short	0x010a
        /*06c2*/ 	.byte	0xff
	.zero		1


	//   ....[93]....
        /*06c4*/ 	.word	0x000073a0
        /*06c8*/ 	.word	0x00000000
        /*06cc*/ 	.word	0x000000c0
        /*06d0*/ 	.short	0x010a
        /*06d2*/ 	.byte	0xff
	.zero		1


	//   ....[94]....
        /*06d4*/ 	.word	0x00007400
        /*06d8*/ 	.word	0x00000000
        /*06dc*/ 	.word	0x00000070
        /*06e0*/ 	.short	0x010a
        /*06e2*/ 	.byte	0xff
	.zero		1


	//   ....[95]....
        /*06e4*/ 	.word	0x00007450
        /*06e8*/ 	.word	0x00000000
        /*06ec*/ 	.word	0x00000060
        /*06f0*/ 	.short	0x010a
        /*06f2*/ 	.byte	0xff
	.zero		1


	//   ....[96]....
        /*06f4*/ 	.word	0x000074b0
        /*06f8*/ 	.word	0x00000000
        /*06fc*/ 	.word	0x00000070
        /*0700*/ 	.short	0x010a
        /*0702*/ 	.byte	0xff
	.zero		1


	//   ....[97]....
        /*0704*/ 	.word	0x00007510
        /*0708*/ 	.word	0x00000004
        /*070c*/ 	.word	0x00000008
        /*0710*/ 	.short	0x010a
        /*0712*/ 	.byte	0xff
	.zero		1


	//   ....[98]....
        /*0714*/ 	.word	0x000075f0
        /*0718*/ 	.word	0x00000002
        /*071c*/ 	.word	0x00000008
        /*0720*/ 	.short	0x010a
        /*0722*/ 	.byte	0xff
	.zero		1


	//   ....[99]....
        /*0724*/ 	.word	0x00007640
        /*0728*/ 	.word	0x00000000
        /*072c*/ 	.word	0x00000060
        /*0730*/ 	.short	0x010a
        /*0732*/ 	.byte	0xff
	.zero		1


	//   ....[100]....
        /*0734*/ 	.word	0x000076b0
        /*0738*/ 	.word	0x00000000
        /*073c*/ 	.word	0x000000a0
        /*0740*/ 	.short	0x010a
        /*0742*/ 	.byte	0xff
	.zero		1


	//   ....[101]....
        /*0744*/ 	.word	0x00007710
        /*0748*/ 	.word	0x00000000
        /*074c*/ 	.word	0x00000000
        /*0750*/ 	.short	0x010a
        /*0752*/ 	.byte	0xff
	.zero		1


	//   ....[102]....
        /*0754*/ 	.word	0x00007770
        /*0758*/ 	.word	0x00000000
        /*075c*/ 	.word	0x00000000
        /*0760*/ 	.short	0x010a
        /*0762*/ 	.byte	0xff
	.zero		1


	//   ....[103]....
        /*0764*/ 	.word	0x000077d0
        /*0768*/ 	.word	0x00000000
        /*076c*/ 	.word	0x00000000
        /*0770*/ 	.short	0x010a
        /*0772*/ 	.byte	0xff
	.zero		1


	//   ....[104]....
        /*0774*/ 	.word	0x00007830
        /*0778*/ 	.word	0x00000000
        /*077c*/ 	.word	0x00000000
        /*0780*/ 	.short	0x010a
        /*0782*/ 	.byte	0xff
	.zero		1


	//   ....[105]....
        /*0784*/ 	.word	0x00007890
        /*0788*/ 	.word	0x00000000
        /*078c*/ 	.word	0x000000e0
        /*0790*/ 	.short	0x010a
        /*0792*/ 	.byte	0xff
	.zero		1


	//   ....[106]....
        /*0794*/ 	.word	0x000078e0
        /*0798*/ 	.word	0x00000000
        /*079c*/ 	.word	0x00000060
        /*07a0*/ 	.short	0x010a
        /*07a2*/ 	.byte	0xff
	.zero		1


	//   ....[107]....
        /*07a4*/ 	.word	0x00007940
        /*07a8*/ 	.word	0x00000000
        /*07ac*/ 	.word	0x00000058
        /*07b0*/ 	.short	0x010a
        /*07b2*/ 	.byte	0xff
	.zero		1


	//   ....[108]....
        /*07b4*/ 	.word	0x000079a0
        /*07b8*/ 	.word	0x00000003
        /*07bc*/ 	.word	0x00000040
        /*07c0*/ 	.short	0x010a
        /*07c2*/ 	.byte	0xff
	.zero		1


	//   ....[109]....
        /*07c4*/ 	.word	0x00007a00
        /*07c8*/ 	.word	0x00000000
        /*07cc*/ 	.word	0x00000000
        /*07d0*/ 	.short	0x010a
        /*07d2*/ 	.byte	0xff
	.zero		1


	//   ....[110]....
        /*07d4*/ 	.word	0x00007a50
        /*07d8*/ 	.word	0x00000000
        /*07dc*/ 	.word	0x00000060
        /*07e0*/ 	.short	0x010a
        /*07e2*/ 	.byte	0xff
	.zero		1


	//   ....[111]....
        /*07e4*/ 	.word	0x00007aa0
        /*07e8*/ 	.word	0x00000003
        /*07ec*/ 	.word	0x00000030
        /*07f0*/ 	.short	0x010a
        /*07f2*/ 	.byte	0xff
	.zero		1


	//   ....[112]....
        /*07f4*/ 	.word	0x00007af0
        /*07f8*/ 	.word	0x0000004c
        /*07fc*/ 	.word	0x00000080
        /*0800*/ 	.short	0x010a
        /*0802*/ 	.byte	0xff
	.zero		1


	//----- nvinfo : EIATTR_NUM_MBARRIERS
	.align		4
.L_47:
        /*0804*/ 	.byte	0x03, 0x38
        /*0806*/ 	.short	0x001d


	//----- nvinfo : EIATTR_EXIT_INSTR_OFFSETS
	.align		4
        /*0808*/ 	.byte	0x04, 0x1c
        /*080a*/ 	.short	(.L_49 - .L_48)


	//   ....[0]....
.L_48:
        /*080c*/ 	.word	0x00002c20


	//   ....[1]....
        /*0810*/ 	.word	0x00003120


	//   ....[2]....
        /*0814*/ 	.word	0x00003180


	//   ....[3]....
        /*0818*/ 	.word	0x00004b20


	//   ....[4]....
        /*081c*/ 	.word	0x00005760


	//   ....[5]....
        /*0820*/ 	.word	0x000057a0


	//   ....[6]....
        /*0824*/ 	.word	0x00007090


	//   ....[7]....
        /*0828*/ 	.word	0x00007110


	//   ....[8]....
        /*082c*/ 	.word	0x00007140


	//   ....[9]....
        /*0830*/ 	.word	0x00007170


	//----- nvinfo : EIATTR_MAX_THREADS
	.align		4
.L_49:
        /*0834*/ 	.byte	0x04, 0x05
        /*0836*/ 	.short	(.L_51 - .L_50)
.L_50:
        /*0838*/ 	.word	0x00000100
        /*083c*/ 	.word	0x00000001
        /*0840*/ 	.word	0x00000001


	//----- nvinfo : EIATTR_CRS_STACK_SIZE
	.align		4
.L_51:
        /*0844*/ 	.byte	0x04, 0x1e
        /*0846*/ 	.short	(.L_53 - .L_52)
.L_52:
        /*0848*/ 	.word	0x00000000


	//----- nvinfo : EIATTR_CBANK_PARAM_SIZE
	.align		4
.L_53:
        /*084c*/ 	.byte	0x03, 0x19
        /*084e*/ 	.short	0x0800


	//----- nvinfo : EIATTR_PARAM_CBANK
	.align		4
        /*0850*/ 	.byte	0x04, 0x0a
        /*0852*/ 	.short	(.L_55 - .L_54)
	.align		4
.L_54:
        /*0854*/ 	.word	index@(.nv.constant0._ZN7cutlass13device_kernelINS_4gemm6kernel13GemmUniversalIN4cute5tupleIJiiiiEEENS1_10collective13CollectiveMmaINS1_35MainloopSm100TmaUmmaWarpSpecializedILi3ELi2ELi4ENS5_IJNS4_1CILi2EEENSA_ILi1EEESC_EEEEENS5_IJNSA_ILi256EEENSA_ILi16EEESF_EEENS_10bfloat16_tENS5_IJlSC_lEEESI_SJ_NS4_8TiledMMAINS4_8MMA_AtomIJNS4_26SM100_MMA_F16BF16_2x1SM_SSISI_SI_fLi256ELi16ELNS4_4UMMA5MajorE0ELSO_0ELNSN_7ScaleInE0ELSP_0EEEEEENS4_6LayoutINS5_IJSC_SC_SC_EEENS5_IJNSA_ILi0EEESU_SU_EEEEENS5_IJNS4_10UnderscoreESX_SX_EEEEENS4_18SM100_TMA_2SM_LOADENS4_14ComposedLayoutINS4_7SwizzleILi3ELi4ELi3EEENS4_18smem_ptr_flag_bitsILi16EEENSS_INS5_IJNSA_ILi8EEENSA_ILi64EEEEEENS5_IJS17_SC_EEEEEEEvNS4_8identityES10_S1B_vS1C_EENS_8epilogue10collective18CollectiveEpilogueINS1E_23Sm100TmaWarpSpecializedILi2ELi1ELi16ELb1ELb0EEEJNS5_IJNSA_ILi128EEESG_SF_EEENS5_IJNSS_IS1J_SC_EENSS_ISG_SC_EEEEESI_SJ_SI_SJ_NS1E_6fusion15FusionCallbacksIS1I_NS1O_17LinearCombinationISI_fSI_fLNS_15FloatRoundStyleE2EEES1K_S1N_JEEENS4_5SM1004TMEM4LOAD26SM100_TMEM_LOAD_32dp32b16xENS4_13SM90_TMA_LOADENS11_INS12_ILi1ELi4ELi3EEES15_NSS_INS5_IJS16_SG_EEENS5_IJSG_SC_EEEEEEENS4_39AutoVectorizingCopyWithAssumedAlignmentILi128EEENS4_14SM90_TMA_STOREES23_S25_S25_EEEvvEEEEvNT_6ParamsE)
        /*0858*/ 	.short	0x0380
        /*085a*/ 	.short	0x0800


	//----- nvinfo : EIATTR_SW_WAR
	.align		4
.L_55:
        /*085c*/ 	.byte	0x04, 0x36
        /*085e*/ 	.short	(.L_57 - .L_56)
.L_56:
        /*0860*/ 	.word	0x00000008
.L_57:


//--------------------- .nv.callgraph             --------------------------
	.section	.nv.callgraph,"",@"SHT_CUDA_CALLGRAPH"
	.align	4
	.sectionentsize	8
	.align		4
        /*0000*/ 	.word	0x00000000
	.align		4
        /*0004*/ 	.word	0xffffffff
	.align		4
        /*0008*/ 	.word	index@(_ZN7cutlass13device_kernelINS_4gemm6kernel13GemmUniversalIN4cute5tupleIJiiiiEEENS1_10collective13CollectiveMmaINS1_35MainloopSm100TmaUmmaWarpSpecializedILi3ELi2ELi4ENS5_IJNS4_1CILi2EEENSA_ILi1EEESC_EEEEENS5_IJNSA_ILi256EEENSA_ILi16EEESF_EEENS_10bfloat16_tENS5_IJlSC_lEEESI_SJ_NS4_8TiledMMAINS4_8MMA_AtomIJNS4_26SM100_MMA_F16BF16_2x1SM_SSISI_SI_fLi256ELi16ELNS4_4UMMA5MajorE0ELSO_0ELNSN_7ScaleInE0ELSP_0EEEEEENS4_6LayoutINS5_IJSC_SC_SC_EEENS5_IJNSA_ILi0EEESU_SU_EEEEENS5_IJNS4_10UnderscoreESX_SX_EEEEENS4_18SM100_TMA_2SM_LOADENS4_14ComposedLayoutINS4_7SwizzleILi3ELi4ELi3EEENS4_18smem_ptr_flag_bitsILi16EEENSS_INS5_IJNSA_ILi8EEENSA_ILi64EEEEEENS5_IJS17_SC_EEEEEEEvNS4_8identityES10_S1B_vS1C_EENS_8epilogue10collective18CollectiveEpilogueINS1E_23Sm100TmaWarpSpecializedILi2ELi1ELi16ELb1ELb0EEEJNS5_IJNSA_ILi128EEESG_SF_EEENS5_IJNSS_IS1J_SC_EENSS_ISG_SC_EEEEESI_SJ_SI_SJ_NS1E_6fusion15FusionCallbacksIS1I_NS1O_17LinearCombinationISI_fSI_fLNS_15FloatRoundStyleE2EEES1K_S1N_JEEENS4_5SM1004TMEM4LOAD26SM100_TMEM_LOAD_32dp32b16xENS4_13SM90_TMA_LOADENS11_INS12_ILi1ELi4ELi3EEES15_NSS_INS5_IJS16_SG_EEENS5_IJSG_SC_EEEEEEENS4_39AutoVectorizingCopyWithAssumedAlignmentILi128EEENS4_14SM90_TMA_STOREES23_S25_S25_EEEvvEEEEvNT_6ParamsE)
	.align		4
        /*000c*/ 	.word	index@(__assertfail)
	.align		4
        /*0010*/ 	.word	0x00000000
	.align		4
        /*0014*/ 	.word	0xfffffffe
	.align		4
        /*0018*/ 	.word	0x00000000
	.align		4
        /*001c*/ 	.word	0xfffffffd
	.align		4
        /*0020*/ 	.word	0x00000000
	.align		4
        /*0024*/ 	.word	0xfffffffc


//--------------------- .nv.constant4             --------------------------
	.section	.nv.constant4,"a",@progbits
	.align	8
	.align		8
.nv.constant4:
        /*0000*/ 	.dword	__assertfail
	.align		8
        /*0008*/ 	.dword	__unnamed_1
	.align		8
        /*0010*/ 	.dword	__unnamed_2
	.align		8
        /*0018*/ 	.dword	_ZN40_INTERNAL_20e3f632_4_k_cu_b1312852_107404cuda3std3__45__cpo5beginE
	.align		8
        /*0020*/ 	.dword	_ZN40_INTERNAL_20e3f632_4_k_cu_b1312852_107404cuda3std3__45__cpo3endE
	.align		8
        /*0028*/ 	.dword	_ZN40_INTERNAL_20e3f632_4_k_cu_b1312852_107404cuda3std3__45__cpo6cbeginE
	.align		8
        /*0030*/ 	.dword	_ZN40_INTERNAL_20e3f632_4_k_cu_b1312852_107404cuda3std3__45__cpo4cendE
	.align		8
        /*0038*/ 	.dword	_ZN40_INTERNAL_20e3f632_4_k_cu_b1312852_107404cuda3std3__442_GLOBAL__N__20e3f632_4_k_cu_b1312852_107406ignoreE
	.align		8
        /*0040*/ 	.dword	_ZN40_INTERNAL_20e3f632_4_k_cu_b1312852_107404cuda3std3__419piecewise_constructE
	.align		8
        /*0048*/ 	.dword	_ZN40_INTERNAL_20e3f632_4_k_cu_b1312852_107404cuda3std3__48in_placeE
	.align		8
        /*0050*/ 	.dword	_ZN40_INTERNAL_20e3f632_4_k_cu_b1312852_107404cuda3std6ranges3__45__cpo4swapE
	.align		8
        /*0058*/ 	.dword	_ZN40_INTERNAL_20e3f632_4_k_cu_b1312852_107404cuda3std6ranges3__45__cpo9iter_moveE
	.align		8
        /*0060*/ 	.dword	_ZN40_INTERNAL_20e3f632_4_k_cu_b1312852_107404cute7productE
	.align		8
        /*0068*/ 	.dword	_ZN40_INTERNAL_20e3f632_4_k_cu_b1312852_107404cute1_E
	.align		8
        /*0070*/ 	.dword	$str$25
	.align		8
        /*0078*/ 	.dword	$str$26
	.align		8
        /*0080*/ 	.dword	$str$27
	.align		8
        /*0088*/ 	.dword	$str$28


//--------------------- .text._ZN7cutlass13device_kernelINS_4gemm6kernel13GemmUniversalIN4cute5tupleIJiiiiEEENS1_10collective13CollectiveMmaINS1_35MainloopSm100TmaUmmaWarpSpecializedILi3ELi2ELi4ENS5_IJNS4_1CILi2EEENSA_ILi1EEESC_EEEEENS5_IJNSA_ILi256EEENSA_ILi16EEESF_EEENS_10bfloat16_tENS5_IJlSC_lEEESI_SJ_NS4_8TiledMMAINS4_8MMA_AtomIJNS4_26SM100_MMA_F16BF16_2x1SM_SSISI_SI_fLi256ELi16ELNS4_4UMMA5MajorE0ELSO_0ELNSN_7ScaleInE0ELSP_0EEEEEENS4_6LayoutINS5_IJSC_SC_SC_EEENS5_IJNSA_ILi0EEESU_SU_EEEEENS5_IJNS4_10UnderscoreESX_SX_EEEEENS4_18SM100_TMA_2SM_LOADENS4_14ComposedLayoutINS4_7SwizzleILi3ELi4ELi3EEENS4_18smem_ptr_flag_bitsILi16EEENSS_INS5_IJNSA_ILi8EEENSA_ILi64EEEEEENS5_IJS17_SC_EEEEEEEvNS4_8identityES10_S1B_vS1C_EENS_8epilogue10collective18CollectiveEpilogueINS1E_23Sm100TmaWarpSpecializedILi2ELi1ELi16ELb1ELb0EEEJNS5_IJNSA_ILi128EEESG_SF_EEENS5_IJNSS_IS1J_SC_EENSS_ISG_SC_EEEEESI_SJ_SI_SJ_NS1E_6fusion15FusionCallbacksIS1I_NS1O_17LinearCombinationISI_fSI_fLNS_15FloatRoundStyleE2EEES1K_S1N_JEEENS4_5SM1004TMEM4LOAD26SM100_TMEM_LOAD_32dp32b16xENS4_13SM90_TMA_LOADENS11_INS12_ILi1ELi4ELi3EEES15_NSS_INS5_IJS16_SG_EEENS5_IJSG_SC_EEEEEEENS4_39AutoVectorizingCopyWithAssumedAlignmentILi128EEENS4_14SM90_TMA_STOREES23_S25_S25_EEEvvEEEEvNT_6ParamsE --------------------------
	.section	.text._ZN7cutlass13device_kernelINS_4gemm6kernel13GemmUniversalIN4cute5tupleIJiiiiEEENS1_10collective13CollectiveMmaINS1_35MainloopSm100TmaUmmaWarpSpecializedILi3ELi2ELi4ENS5_IJNS4_1CILi2EEENSA_ILi1EEESC_EEEEENS5_IJNSA_ILi256EEENSA_ILi16EEESF_EEENS_10bfloat16_tENS5_IJlSC_lEEESI_SJ_NS4_8TiledMMAINS4_8MMA_AtomIJNS4_26SM100_MMA_F16BF16_2x1SM_SSISI_SI_fLi256ELi16ELNS4_4UMMA5MajorE0ELSO_0ELNSN_7ScaleInE0ELSP_0EEEEEENS4_6LayoutINS5_IJSC_SC_SC_EEENS5_IJNSA_ILi0EEESU_SU_EEEEENS5_IJNS4_10UnderscoreESX_SX_EEEEENS4_18SM100_TMA_2SM_LOADENS4_14ComposedLayoutINS4_7SwizzleILi3ELi4ELi3EEENS4_18smem_ptr_flag_bitsILi16EEENSS_INS5_IJNSA_ILi8EEENSA_ILi64EEEEEENS5_IJS17_SC_EEEEEEEvNS4_8identityES10_S1B_vS1C_EENS_8epilogue10collective18CollectiveEpilogueINS1E_23Sm100TmaWarpSpecializedILi2ELi1ELi16ELb1ELb0EEEJNS5_IJNSA_ILi128EEESG_SF_EEENS5_IJNSS_IS1J_SC_EENSS_ISG_SC_EEEEESI_SJ_SI_SJ_NS1E_6fusion15FusionCallbacksIS1I_NS1O_17LinearCombinationISI_fSI_fLNS_15FloatRoundStyleE2EEES1K_S1N_JEEENS4_5SM1004TMEM4LOAD26SM100_TMEM_LOAD_32dp32b16xENS4_13SM90_TMA_LOADENS11_INS12_ILi1ELi4ELi3EEES15_NSS_INS5_IJS16_SG_EEENS5_IJSG_SC_EEEEEEENS4_39AutoVectorizingCopyWithAssumedAlignmentILi128EEENS4_14SM90_TMA_STOREES23_S25_S25_EEEvvEEEEvNT_6ParamsE,"ax",@progbits
	.align	128
.text._ZN7cutlass13device_kernelINS_4gemm6kernel13GemmUniversalIN4cute5tupleIJiiiiEEENS1_10collective13CollectiveMmaINS1_35MainloopSm100TmaUmmaWarpSpecializedILi3ELi2ELi4ENS5_IJNS4_1CILi2EEENSA_ILi1EEESC_EEEEENS5_IJNSA_ILi256EEENSA_ILi16EEESF_EEENS_10bfloat16_tENS5_IJlSC_lEEESI_SJ_NS4_8TiledMMAINS4_8MMA_AtomIJNS4_26SM100_MMA_F16BF16_2x1SM_SSISI_SI_fLi256ELi16ELNS4_4UMMA5MajorE0ELSO_0ELNSN_7ScaleInE0ELSP_0EEEEEENS4_6LayoutINS5_IJSC_SC_SC_EEENS5_IJNSA_ILi0EEESU_SU_EEEEENS5_IJNS4_10UnderscoreESX_SX_EEEEENS4_18SM100_TMA_2SM_LOADENS4_14ComposedLayoutINS4_7SwizzleILi3ELi4ELi3EEENS4_18smem_ptr_flag_bitsILi16EEENSS_INS5_IJNSA_ILi8EEENSA_ILi64EEEEEENS5_IJS17_SC_EEEEEEEvNS4_8identityES10_S1B_vS1C_EENS_8epilogue10collective18CollectiveEpilogueINS1E_23Sm100TmaWarpSpecializedILi2ELi1ELi16ELb1ELb0EEEJNS5_IJNSA_ILi128EEESG_SF_EEENS5_IJNSS_IS1J_SC_EENSS_ISG_SC_EEEEESI_SJ_SI_SJ_NS1E_6fusion15FusionCallbacksIS1I_NS1O_17LinearCombinationISI_fSI_fLNS_15FloatRoundStyleE2EEES1K_S1N_JEEENS4_5SM1004TMEM4LOAD26SM100_TMEM_LOAD_32dp32b16xENS4_13SM90_TMA_LOADENS11_INS12_ILi1ELi4ELi3EEES15_NSS_INS5_IJS16_SG_EEENS5_IJSG_SC_EEEEEEENS4_39AutoVectorizingCopyWithAssumedAlignmentILi128EEENS4_14SM90_TMA_STOREES23_S25_S25_EEEvvEEEEvNT_6ParamsE:
        .type           _ZN7cutlass13device_kernelINS_4gemm6kernel13GemmUniversalIN4cute5tupleIJiiiiEEENS1_10collective13CollectiveMmaINS1_35MainloopSm100TmaUmmaWarpSpecializedILi3ELi2ELi4ENS5_IJNS4_1CILi2EEENSA_ILi1EEESC_EEEEENS5_IJNSA_ILi256EEENSA_ILi16EEESF_EEENS_10bfloat16_tENS5_IJlSC_lEEESI_SJ_NS4_8TiledMMAINS4_8MMA_AtomIJNS4_26SM100_MMA_F16BF16_2x1SM_SSISI_SI_fLi256ELi16ELNS4_4UMMA5MajorE0ELSO_0ELNSN_7ScaleInE0ELSP_0EEEEEENS4_6LayoutINS5_IJSC_SC_SC_EEENS5_IJNSA_ILi0EEESU_SU_EEEEENS5_IJNS4_10UnderscoreESX_SX_EEEEENS4_18SM100_TMA_2SM_LOADENS4_14ComposedLayoutINS4_7SwizzleILi3ELi4ELi3EEENS4_18smem_ptr_flag_bitsILi16EEENSS_INS5_IJNSA_ILi8EEENSA_ILi64EEEEEENS5_IJS17_SC_EEEEEEEvNS4_8identityES10_S1B_vS1C_EENS_8epilogue10collective18CollectiveEpilogueINS1E_23Sm100TmaWarpSpecializedILi2ELi1ELi16ELb1ELb0EEEJNS5_IJNSA_ILi128EEESG_SF_EEENS5_IJNSS_IS1J_SC_EENSS_ISG_SC_EEEEESI_SJ_SI_SJ_NS1E_6fusion15FusionCallbacksIS1I_NS1O_17LinearCombinationISI_fSI_fLNS_15FloatRoundStyleE2EEES1K_S1N_JEEENS4_5SM1004TMEM4LOAD26SM100_TMEM_LOAD_32dp32b16xENS4_13SM90_TMA_LOADENS11_INS12_ILi1ELi4ELi3EEES15_NSS_INS5_IJS16_SG_EEENS5_IJSG_SC_EEEEEEENS4_39AutoVectorizingCopyWithAssumedAlignmentILi128EEENS4_14SM90_TMA_STOREES23_S25_S25_EEEvvEEEEvNT_6ParamsE,@function
        .size           _ZN7cutlass13device_kernelINS_4gemm6kernel13GemmUniversalIN4cute5tupleIJiiiiEEENS1_10collective13CollectiveMmaINS1_35MainloopSm100TmaUmmaWarpSpecializedILi3ELi2ELi4ENS5_IJNS4_1CILi2EEENSA_ILi1EEESC_EEEEENS5_IJNSA_ILi256EEENSA_ILi16EEESF_EEENS_10bfloat16_tENS5_IJlSC_lEEESI_SJ_NS4_8TiledMMAINS4_8MMA_AtomIJNS4_26SM100_MMA_F16BF16_2x1SM_SSISI_SI_fLi256ELi16ELNS4_4UMMA5MajorE0ELSO_0ELNSN_7ScaleInE0ELSP_0EEEEEENS4_6LayoutINS5_IJSC_SC_SC_EEENS5_IJNSA_ILi0EEESU_SU_EEEEENS5_IJNS4_10UnderscoreESX_SX_EEEEENS4_18SM100_TMA_2SM_LOADENS4_14ComposedLayoutINS4_7SwizzleILi3ELi4ELi3EEENS4_18smem_ptr_flag_bitsILi16EEENSS_INS5_IJNSA_ILi8EEENSA_ILi64EEEEEENS5_IJS17_SC_EEEEEEEvNS4_8identityES10_S1B_vS1C_EENS_8epilogue10collective18CollectiveEpilogueINS1E_23Sm100TmaWarpSpecializedILi2ELi1ELi16ELb1ELb0EEEJNS5_IJNSA_ILi128EEESG_SF_EEENS5_IJNSS_IS1J_SC_EENSS_ISG_SC_EEEEESI_SJ_SI_SJ_NS1E_6fusion15FusionCallbacksIS1I_NS1O_17LinearCombinationISI_fSI_fLNS_15FloatRoundStyleE2EEES1K_S1N_JEEENS4_5SM1004TMEM4LOAD26SM100_TMEM_LOAD_32dp32b16xENS4_13SM90_TMA_LOADENS11_INS12_ILi1ELi4ELi3EEES15_NSS_INS5_IJS16_SG_EEENS5_IJSG_SC_EEEEEEENS4_39AutoVectorizingCopyWithAssumedAlignmentILi128EEENS4_14SM90_TMA_STOREES23_S25_S25_EEEvvEEEEvNT_6ParamsE,(.L_x_159 - _ZN7cutlass13device_kernelINS_4gemm6kernel13GemmUniversalIN4cute5tupleIJiiiiEEENS1_10collective13CollectiveMmaINS1_35MainloopSm100TmaUmmaWarpSpecializedILi3ELi2ELi4ENS5_IJNS4_1CILi2EEENSA_ILi1EEESC_EEEEENS5_IJNSA_ILi256EEENSA_ILi16EEESF_EEENS_10bfloat16_tENS5_IJlSC_lEEESI_SJ_NS4_8TiledMMAINS4_8MMA_AtomIJNS4_26SM100_MMA_F16BF16_2x1SM_SSISI_SI_fLi256ELi16ELNS4_4UMMA5MajorE0ELSO_0ELNSN_7ScaleInE0ELSP_0EEEEEENS4_6LayoutINS5_IJSC_SC_SC_EEENS5_IJNSA_ILi0EEESU_SU_EEEEENS5_IJNS4_10UnderscoreESX_SX_EEEEENS4_18SM100_TMA_2SM_LOADENS4_14ComposedLayoutINS4_7SwizzleILi3ELi4ELi3EEENS4_18smem_ptr_flag_bitsILi16EEENSS_INS5_IJNSA_ILi8EEENSA_ILi64EEEEEENS5_IJS17_SC_EEEEEEEvNS4_8identityES10_S1B_vS1C_EENS_8epilogue10collective18CollectiveEpilogueINS1E_23Sm100TmaWarpSpecializedILi2ELi1ELi16ELb1ELb0EEEJNS5_IJNSA_ILi128EEESG_SF_EEENS5_IJNSS_IS1J_SC_EENSS_ISG_SC_EEEEESI_SJ_SI_SJ_NS1E_6fusion15FusionCallbacksIS1I_NS1O_17LinearCombinationISI_fSI_fLNS_15FloatRoundStyleE2EEES1K_S1N_JEEENS4_5SM1004TMEM4LOAD26SM100_TMEM_LOAD_32dp32b16xENS4_13SM90_TMA_LOADENS11_INS12_ILi1ELi4ELi3EEES15_NSS_INS5_IJS16_SG_EEENS5_IJSG_SC_EEEEEEENS4_39AutoVectorizingCopyWithAssumedAlignmentILi128EEENS4_14SM90_TMA_STOREES23_S25_S25_EEEvvEEEEvNT_6ParamsE)
        .other          _ZN7cutlass13device_kernelINS_4gemm6kernel13GemmUniversalIN4cute5tupleIJiiiiEEENS1_10collective13CollectiveMmaINS1_35MainloopSm100TmaUmmaWarpSpecializedILi3ELi2ELi4ENS5_IJNS4_1CILi2EEENSA_ILi1EEESC_EEEEENS5_IJNSA_ILi256EEENSA_ILi16EEESF_EEENS_10bfloat16_tENS5_IJlSC_lEEESI_SJ_NS4_8TiledMMAINS4_8MMA_AtomIJNS4_26SM100_MMA_F16BF16_2x1SM_SSISI_SI_fLi256ELi16ELNS4_4UMMA5MajorE0ELSO_0ELNSN_7ScaleInE0ELSP_0EEEEEENS4_6LayoutINS5_IJSC_SC_SC_EEENS5_IJNSA_ILi0EEESU_SU_EEEEENS5_IJNS4_10UnderscoreESX_SX_EEEEENS4_18SM100_TMA_2SM_LOADENS4_14ComposedLayoutINS4_7SwizzleILi3ELi4ELi3EEENS4_18smem_ptr_flag_bitsILi16EEENSS_INS5_IJNSA_ILi8EEENSA_ILi64EEEEEENS5_IJS17_SC_EEEEEEEvNS4_8identityES10_S1B_vS1C_EENS_8epilogue10collective18CollectiveEpilogueINS1E_23Sm100TmaWarpSpecializedILi2ELi1ELi16ELb1ELb0EEEJNS5_IJNSA_ILi128EEESG_SF_EEENS5_IJNSS_IS1J_SC_EENSS_ISG_SC_EEEEESI_SJ_SI_SJ_NS1E_6fusion15FusionCallbacksIS1I_NS1O_17LinearCombinationISI_fSI_fLNS_15FloatRoundStyleE2EEES1K_S1N_JEEENS4_5SM1004TMEM4LOAD26SM100_TMEM_LOAD_32dp32b16xENS4_13SM90_TMA_LOADENS11_INS12_ILi1ELi4ELi3EEES15_NSS_INS5_IJS16_SG_EEENS5_IJSG_SC_EEEEEEENS4_39AutoVectorizingCopyWithAssumedAlignmentILi128EEENS4_14SM90_TMA_STOREES23_S25_S25_EEEvvEEEEvNT_6ParamsE,@"STO_CUDA_ENTRY STV_DEFAULT"
_ZN7cutlass13device_kernelINS_4gemm6kernel13GemmUniversalIN4cute5tupleIJiiiiEEENS1_10collective13CollectiveMmaINS1_35MainloopSm100TmaUmmaWarpSpecializedILi3ELi2ELi4ENS5_IJNS4_1CILi2EEENSA_ILi1EEESC_EEEEENS5_IJNSA_ILi256EEENSA_ILi16EEESF_EEENS_10bfloat16_tENS5_IJlSC_lEEESI_SJ_NS4_8TiledMMAINS4_8MMA_AtomIJNS4_26SM100_MMA_F16BF16_2x1SM_SSISI_SI_fLi256ELi16ELNS4_4UMMA5MajorE0ELSO_0ELNSN_7ScaleInE0ELSP_0EEEEEENS4_6LayoutINS5_IJSC_SC_SC_EEENS5_IJNSA_ILi0EEESU_SU_EEEEENS5_IJNS4_10UnderscoreESX_SX_EEEEENS4_18SM100_TMA_2SM_LOADENS4_14ComposedLayoutINS4_7SwizzleILi3ELi4ELi3EEENS4_18smem_ptr_flag_bitsILi16EEENSS_INS5_IJNSA_ILi8EEENSA_ILi64EEEEEENS5_IJS17_SC_EEEEEEEvNS4_8identityES10_S1B_vS1C_EENS_8epilogue10collective18CollectiveEpilogueINS1E_23Sm100TmaWarpSpecializedILi2ELi1ELi16ELb1ELb0EEEJNS5_IJNSA_ILi128EEESG_SF_EEENS5_IJNSS_IS1J_SC_EENSS_ISG_SC_EEEEESI_SJ_SI_SJ_NS1E_6fusion15FusionCallbacksIS1I_NS1O_17LinearCombinationISI_fSI_fLNS_15FloatRoundStyleE2EEES1K_S1N_JEEENS4_5SM1004TMEM4LOAD26SM100_TMEM_LOAD_32dp32b16xENS4_13SM90_TMA_LOADENS11_INS12_ILi1ELi4ELi3EEES15_NSS_INS5_IJS16_SG_EEENS5_IJSG_SC_EEEEEEENS4_39AutoVectorizingCopyWithAssumedAlignmentILi128EEENS4_14SM90_TMA_STOREES23_S25_S25_EEEvvEEEEvNT_6ParamsE:
[----:B------:R-:W1:Y:S01]  /*0000*/  LDC R1, c[0x0][0x37c] ;  /* 0x0000df00ff017b82 */ /* 0x000e620000000800 */
[----:B------:R-:W2:Y:S01]  /*0010*/  S2R R87, SR_TID.X ;  /* 0x0000000000577919 */ /* 0x000ea20000002100 */
[----:B------:R-:W3:Y:S06]  /*0020*/  LDCU.64 UR8, c[0x0][0x890] ;  /* 0x00011200ff0877ac */ /* 0x000eec0008000a00 */
[----:B------:R-:W4:Y:S01]  /*0030*/  S2UR UR46, SR_CgaCtaId ;  /* 0x00000000002e79c3 */ /* 0x000f220000008800 */
[----:B------:R-:W-:Y:S02]  /*0040*/  PRMT R70, RZ, 0x7610, R70 ;  /* 0x00007610ff467816 */ /* 0x000fe40000000046 */
[----:B------:R-:W-:Y:S01]  /*0050*/  ELECT P1, URZ, PT ;  /* 0x0000000000ff782f */ /* 0x000fe20003820000 */
[----:B------:R-:W1:Y:S01]  /*0060*/  LDCU.64 UR44, c[0x0][0x358] ;  /* 0x00006b00ff2c77ac */ /* 0x000e620008000a00 */
[----:B---3--:R-:W-:-:S04]  /*0070*/  UISETP.NE.U32.AND UP0, UPT, UR8, URZ, UPT ;  /* 0x000000ff0800728c */ /* 0x008fc8000bf05070 */
[----:B------:R-:W-:Y:S02]  /*0080*/  UISETP.NE.AND.EX UP0, UPT, UR9, URZ, UPT, UP0 ;  /* 0x000000ff0900728c */ /* 0x000fe4000bf05300 */
[----:B----4-:R-:W-:Y:S02]  /*0090*/  ULOP3.LUT UR5, UR46, 0x1, URZ, 0xc0, !UPT ;  /* 0x000000012e057892 */ /* 0x010fe4000f8ec0ff */
[----:B------:R-:W-:Y:S01]  /*00a0*/  ULOP3.LUT UR4, UR46, 0x1, URZ, 0x3c, !UPT ;  /* 0x000000012e047892 */ /* 0x000fe2000f8e3cff */
[----:B--2---:R-:W-:-:S03]  /*00b0*/  SHF.R.U32.HI R74, RZ, 0x5, R87 ;  /* 0x00000005ff4a7819 */ /* 0x004fc60000011657 */
[----:B------:R-:W-:Y:S02]  /*00c0*/  IMAD.U32 R12, RZ, RZ, UR5 ;  /* 0x00000005ff0c7e24 */ /* 0x000fe4000f8e00ff */
[----:B------:R-:W-:Y:S01]  /*00d0*/  IMAD.U32 R9, RZ, RZ, UR4 ;  /* 0x00000004ff097e24 */ /* 0x000fe2000f8e00ff */
[----:B------:R-:W2:Y:S02]  /*00e0*/  SHFL.IDX PT, R0, R74, RZ, 0x1f ;  /* 0x00001fff4a007589 */ /* 0x000ea400000e0000 */
[----:B--2---:R-:W-:Y:S01]  /*00f0*/  R2UR UR10, R0 ;  /* 0x00000000000a72ca */ /* 0x004fe200000e0000 */
[----:B-1----:R-:W-:-:S14]  /*0100*/  BRA.U UP0, `(.L_x_0) ;  /* 0x00000001002c7547 */ /* 0x002fdc000b800000 */
[----:B------:R-:W1:Y:S02]  /*0110*/  LDCU.64 UR4, c[0x0][0x888] ;  /* 0x00011100ff0477ac */ /* 0x000e640008000a00 */
[----:B-1----:R-:W-:-:S04]  /*0120*/  UISETP.NE.U32.AND UP0, UPT, UR4, URZ, UPT ;  /* 0x000000ff0400728c */ /* 0x002fc8000bf05070 */
[----:B------:R-:W-:-:S09]  /*0130*/  UISETP.NE.AND.EX UP0, UPT, UR5, URZ, UPT, UP0 ;  /* 0x000000ff0500728c */ /* 0x000fd2000bf05300 */
[----:B------:R-:W-:Y:S05]  /*0140*/  BRA.U !UP0, `(.L_x_1) ;  /* 0x0000000108107547 */ /* 0x000fea000b800000 */
[----:B------:R-:W1:Y:S02]  /*0150*/  LDC.64 R2, c[0x0][0x888] ;  /* 0x00022200ff027b82 */ /* 0x000e640000000a00 */
[----:B-1----:R1:W5:Y:S01]  /*0160*/  LDG.E R35, desc[UR44][R2.64] ;  /* 0x0000002c02237981 */ /* 0x002362000c1e1900 */
[----:B------:R-:W-:Y:S01]  /*0170*/  HFMA2 R70, -RZ, RZ, 0, 5.9604644775390625e-08 ;  /* 0x00000001ff467431 */ /* 0x000fe200000001ff */
[----:B------:R-:W-:Y:S05]  /*0180*/  BRA `(.L_x_0) ;  /* 0x00000000000c7947 */ /* 0x000fea0003800000 */
.L_x_1:
[----:B------:R-:W1:Y:S01]  /*0190*/  LDCU UR4, c[0x0][0x880] ;  /* 0x00011000ff0477ac */ /* 0x000e620008000800 */
[----:B------:R-:W-:Y:S01]  /*01a0*/  HFMA2 R70, -RZ, RZ, 0, 5.9604644775390625e-08 ;  /* 0x00000001ff467431 */ /* 0x000fe200000001ff */
[----:B-1----:R-:W-:-:S07]  /*01b0*/  MOV R35, UR4 ;  /* 0x0000000400237c02 */ /* 0x002fce0008000f00 */
.L_x_0:
[----:B------:R-:W2:Y:S02]  /*01c0*/  LDCU.64 UR4, c[0x0][0x8b0] ;  /* 0x00011600ff0477ac */ /* 0x000ea40008000a00 */
[----:B--2---:R-:W-:-:S04]  /*01d0*/  UISETP.NE.U32.AND UP0, UPT, UR4, URZ, UPT ;  /* 0x000000ff0400728c */ /* 0x004fc8000bf05070 */
[----:B------:R-:W-:-:S09]  /*01e0*/  UISETP.NE.AND.EX UP0, UPT, UR5, URZ, UPT, UP0 ;  /* 0x000000ff0500728c */ /* 0x000fd2000bf05300 */
[----:B------:R-:W-:Y:S05]  /*01f0*/  BRA.U UP0, `(.L_x_2) ;  /* 0x0000000100247547 */ /* 0x000fea000b800000 */
[----:B------:R-:W2:Y:S02]  /*0200*/  LDCU.64 UR4, c[0x0][0x8a8] ;  /* 0x00011500ff0477ac */ /* 0x000ea40008000a00 */
[----:B--2---:R-:W-:-:S04]  /*0210*/  UISETP.NE.U32.AND UP0, UPT, UR4, URZ, UPT ;  /* 0x000000ff0400728c */ /* 0x004fc8000bf05070 */
[----:B------:R-:W-:-:S09]  /*0220*/  UISETP.NE.AND.EX UP0, UPT, UR5, URZ, UPT, UP0 ;  /* 0x000000ff0500728c */ /* 0x000fd2000bf05300 */
[----:B------:R-:W-:Y:S05]  /*0230*/  BRA.U !UP0, `(.L_x_3) ;  /* 0x00000001080c7547 */ /* 0x000fea000b800000 */
[----:B------:R-:W2:Y:S02]  /*0240*/  LDC.64 R32, c[0x0][0x8a8] ;  /* 0x00022a00ff207b82 */ /* 0x000ea40000000a00 */
[----:B--2---:R2:W5:Y:S01]  /*0250*/  LDG.E R32, desc[UR44][R32.64] ;  /* 0x0000002c20207981 */ /* 0x004562000c1e1900 */
[----:B------:R-:W-:Y:S05]  /*0260*/  BRA `(.L_x_2) ;  /* 0x0000000000087947 */ /* 0x000fea0003800000 */
.L_x_3:
[----:B------:R-:W2:Y:S02]  /*0270*/  LDCU UR4, c[0x0][0x8a0] ;  /* 0x00011400ff0477ac */ /* 0x000ea40008000800 */
[----:B--2---:R-:W-:Y:S02]  /*0280*/  MOV R32, UR4 ;  /* 0x0000000400207c02 */ /* 0x004fe40008000f00 */
.L_x_2:
[----:B------:R-:W-:Y:S01]  /*0290*/  IMAD.U32 R0, RZ, RZ, UR10 ;  /* 0x0000000aff007e24 */ /* 0x000fe2000f8e00ff */
[----:B------:R-:W-:Y:S04]  /*02a0*/  BSSY.RECONVERGENT B0, `(.L_x_4) ;  /* 0x000000c000007945 */ /* 0x000fe80003800200 */
[C---:B------:R-:W-:Y:S02]  /*02b0*/  ISETP.NE.OR P2, PT, R0.reuse, 0x1, !P1 ;  /* 0x000000010000780c */ /* 0x040fe40004f45670 */
[----:B------:R-:W-:-:S11]  /*02c0*/  ISETP.NE.OR P0, PT, R0, 0x3, !P1 ;  /* 0x000000030000780c */ /* 0x000fd60004f05670 */
[----:B------:R-:W-:Y:S05]  /*02d0*/  @P2 BRA `(.L_x_5) ;  /* 0x0000000000202947 */ /* 0x000fea0003800000 */
[----:B------:R-:W3:Y:S02]  /*02e0*/  LDCU.64 UR4, c[0x0][0x348] ;  /* 0x00006900ff0477ac */ /* 0x000ee40008000a00 */
[----:B---3--:R-:W-:Y:S02]  /*02f0*/  UIADD3 UR6, UP1, UPT, UR4, 0x80, URZ ;  /* 0x0000008004067890 */ /* 0x008fe4000ff3e0ff */
[----:B------:R-:W-:Y:S02]  /*0300*/  UIADD3 UR4, UP0, UPT, UR4, 0x180, URZ ;  /* 0x0000018004047890 */ /* 0x000fe4000ff1e0ff */
[----:B------:R-:W-:Y:S02]  /*0310*/  UIADD3.X UR7, UPT, UPT, URZ, UR5, URZ, UP1, !UPT ;  /* 0x00000005ff077290 */ /* 0x000fe40008ffe4ff */
[----:B------:R-:W-:-:S07]  /*0320*/  UIADD3.X UR5, UPT, UPT, URZ, UR5, URZ, UP0, !UPT ;  /* 0x00000005ff057290 */ /* 0x000fce00087fe4ff */
[----:B------:R3:W-:Y:S02]  /*0330*/  UTMACCTL.PF [UR6] ;  /* 0x00000000060079b9 */ /* 0x0007e40008040000 */
[----:B------:R3:W-:Y:S02]  /*0340*/  UTMACCTL.PF [UR4] ;  /* 0x00000000040079b9 */ /* 0x0007e40008040000 */
[----:B---3--:R-:W-:Y:S01]  /*0350*/  NOP ;  /* 0x0000000000007918 */ /* 0x008fe20000000000 */
.L_x_5:
[----:B------:R-:W-:Y:S05]  /*0360*/  BSYNC.RECONVERGENT B0 ;  /* 0x0000000000007941 */ /* 0x000fea0003800200 */
.L_x_4:
[----:B------:R-:W-:Y:S04]  /*0370*/  BSSY.RECONVERGENT B0, `(.L_x_6) ;  /* 0x000000a000007945 */ /* 0x000fe80003800200 */
        /* <DEDUP_REMOVED lines=9> */
.L_x_7:
[----:B------:R-:W-:Y:S05]  /*0410*/  BSYNC.RECONVERGENT B0 ;  /* 0x0000000000007941 */ /* 0x000fea0003800200 */
.L_x_6:
[----:B------:R-:W3:Y:S01]  /*0420*/  LDCU.64 UR4, c[0x0][0x888] ;  /* 0x00011100ff0477ac */ /* 0x000ee20008000a00 */
[----:B------:R-:W-:Y:S02]  /*0430*/  UISETP.EQ.U32.AND UP1, UPT, UR8, URZ, UPT ;  /* 0x000000ff0800728c */ /* 0x000fe4000bf22070 */
[----:B------:R-:W-:Y:S02]  /*0440*/  UPLOP3.LUT UP5, UPT, UPT, UPT, UPT, 0x80, 0x8 ;  /* 0x000000000008789c */ /* 0x000fe40003faf070 */
[----:B---3--:R-:W-:-:S04]  /*0450*/  UISETP.NE.U32.AND UP0, UPT, UR4, URZ, UPT ;  /* 0x000000ff0400728c */ /* 0x008fc8000bf05070 */
[----:B------:R-:W-:-:S04]  /*0460*/  UISETP.NE.AND.EX UP0, UPT, UR5, URZ, UPT, UP0 ;  /* 0x000000ff0500728c */ /* 0x000fc8000bf05300 */
[----:B------:R-:W-:-:S04]  /*0470*/  UISETP.EQ.OR.EX UP2, UPT, UR9, URZ, !UP0, UP1 ;  /* 0x000000ff0900728c */ /* 0x000fc8000c742710 */
[----:B------:R-:W-:-:S05]  /*0480*/  UP2UR UR38, UPR, URZ, 0x4 ;  /* 0x00000004ff267883 */ /* 0x000fca0008000000 */
[----:B------:R-:W-:Y:S07]  /*0490*/  BRA.U !UP2, `(.L_x_8) ;  /* 0x000000010a207547 */ /* 0x000fee000b800000 */
[----:B------:R-:W-:Y:S01]  /*04a0*/  UISETP.NE.U32.AND UP2, UPT, UR8, URZ, UPT ;  /* 0x000000ff0800728c */ /* 0x000fe2000bf45070 */
[----:B-----5:R-:W-:Y:S01]  /*04b0*/  FSETP.NEU.AND P0, PT, R35, RZ, PT ;  /* 0x000000ff2300720b */ /* 0x020fe20003f0d000 */
[----:B------:R-:W-:Y:S02]  /*04c0*/  USEL UR4, URZ, 0xffffffff, UP0 ;  /* 0xffffffffff047887 */ /* 0x000fe40008000000 */
[----:B------:R-:W-:-:S10]  /*04d0*/  UISETP.NE.AND.EX UP2, UPT, UR9, URZ, UPT, UP2 ;  /* 0x000000ff0900728c */ /* 0x000fd4000bf45320 */
[----:B------:R-:W-:Y:S01]  /*04e0*/  VOTEU.ANY UP1, P0 ;  /* 0x0000000000ff7886 */ /* 0x000fe20000020100 */
[----:B------:R-:W-:-:S04]  /*04f0*/  @!UP2 USEL UR4, URZ, 0xffffffff, UP1 ;  /* 0xffffffffff04a887 */ /* 0x000fc80008800000 */
[----:B------:R-:W-:-:S04]  /*0500*/  ULOP3.LUT UR4, UR4, 0x1, URZ, 0xc0, !UPT ;  /* 0x0000000104047892 */ /* 0x000fc8000f8ec0ff */
[----:B------:R-:W-:-:S11]  /*0510*/  UISETP.NE.U32.AND UP5, UPT, UR4, 0x1, UPT ;  /* 0x000000010400788c */ /* 0x000fd6000bfa5070 */
.L_x_8:
[----:B------:R-:W3:Y:S01]  /*0520*/  SHFL.IDX PT, R0, R74, RZ, 0x1f ;  /* 0x00001fff4a007589 */ /* 0x000ee200000e0000 */
[----:B------:R-:W-:Y:S01]  /*0530*/  R2UR UR4, R12 ;  /* 0x000000000c0472ca */ /* 0x000fe200000e0000 */
[----:B------:R-:W-:-:S04]  /*0540*/  UISETP.NE.AND UP1, UPT, UR10, 0x2, UPT ;  /* 0x000000020a00788c */ /* 0x000fc8000bf25270 */
[----:B------:R-:W-:-:S08]  /*0550*/  USEL UR37, URZ, 0x1, UP1 ;  /* 0x00000001ff257887 */ /* 0x000fd00008800000 */
[----:B------:R-:W-:-:S06]  /*0560*/  UISETP.EQ.AND UP2, UPT, UR4, URZ, !UP1 ;  /* 0x000000ff0400728c */ /* 0x000fcc000cf42270 */
[----:B------:R-:W-:Y:S02]  /*0570*/  PLOP3.LUT P5, PT, P1, PT, UP2, 0x80, 0x8 ;  /* 0x000000000008781c */ /* 0x000fe40000faf028 */
[----:B---3--:R-:W-:-:S13]  /*0580*/  ISETP.NE.AND P0, PT, R0, RZ, PT ;  /* 0x000000ff0000720c */ /* 0x008fda0003f05270 */
[----:B------:R-:W-:Y:S05]  /*0590*/  @P0 BRA `(.L_x_9) ;  /* 0x00000000003c0947 */ /* 0x000fea0003800000 */
[----:B------:R-:W-:Y:S01]  /*05a0*/  UMOV UR4, 0x400 ;  /* 0x0000040000047882 */ /* 0x000fe20000000000 */
[----:B------:R-:W-:Y:S01]  /*05b0*/  UMOV UR6, 0x1 ;  /* 0x0000000100067882 */ /* 0x000fe20000000000 */
[----:B------:R-:W-:Y:S02]  /*05c0*/  ULEA UR4, UR46, UR4, 0x18 ;  /* 0x000000042e047291 */ /* 0x000fe4000f8ec0ff */
[----:B------:R-:W-:-:S04]  /*05d0*/  UIADD3 UR6, UPT, UPT, -UR6, 0x100000, URZ ;  /* 0x0010000006067890 */ /* 0x000fc8000fffe1ff */
[----:B------:R-:W-:Y:S02]  /*05e0*/  USHF.L.U32 UR7, UR6, 0xb, URZ ;  /* 0x0000000b06077899 */ /* 0x000fe400080006ff */
[----:B------:R-:W-:Y:S01]  /*05f0*/  USHF.L.U32 UR6, UR6, 0x1, URZ ;  /* 0x0000000106067899 */ /* 0x000fe200080006ff */
[----:B------:R-:W-:Y:S01]  /*0600*/  ELECT P0, URZ, PT ;  /* 0x0000000000ff782f */ /* 0x000fe20003800000 */
[----:B------:R-:W3:Y:S10]  /*0610*/  FENCE.VIEW.ASYNC.S ;  /* 0x00000000000073c6 */ /* 0x000ef40000000000 */
[----:B---3--:R3:W4:Y:S01]  /*0620*/  SYNCS.EXCH.64 URZ, [UR4], UR6 ;  /* 0x0000000604ff75b2 */ /* 0x0087220008000100 */
[----:B------:R3:W1:Y:S01]  /*0630*/  SYNCS.EXCH.64 URZ, [UR4+0x18], UR6 ;  /* 0x0000180604ff75b2 */ /* 0x0006620008000100 */
[----:B------:R3:W1:Y:S01]  /*0640*/  SYNCS.EXCH.64 URZ, [UR4+0x8], UR6 ;  /* 0x0000080604ff75b2 */ /* 0x0006620008000100 */
[----:B------:R3:W1:Y:S01]  /*0650*/  SYNCS.EXCH.64 URZ, [UR4+0x20], UR6 ;  /* 0x0000200604ff75b2 */ /* 0x0006620008000100 */
[----:B------:R3:W1:Y:S01]  /*0660*/  SYNCS.EXCH.64 URZ, [UR4+0x10], UR6 ;  /* 0x0000100604ff75b2 */ /* 0x0006620008000100 */
[----:B------:R3:W1:Y:S01]  /*0670*/  SYNCS.EXCH.64 URZ, [UR4+0x28], UR6 ;  /* 0x0000280604ff75b2 */ /* 0x0006620008000100 */
[----:B------:R-:W-:Y:S01]  /*0680*/  NOP ;  /* 0x0000000000007918 */ /* 0x000fe20000000000 */
.L_x_9:
[----:B------:R-:W2:Y:S01]  /*0690*/  SHFL.IDX PT, R0, R74, RZ, 0x1f ;  /* 0x00001fff4a007589 */ /* 0x000ea200000e0000 */
[----:B------:R-:W-:Y:S01]  /*06a0*/  NOP ;  /* 0x0000000000007918 */ /* 0x000fe20000000000 */
[----:B--2---:R-:W-:-:S13]  /*06b0*/  ISETP.NE.AND P0, PT, R0, 0x1, PT ;  /* 0x000000010000780c */ /* 0x004fda0003f05270 */
[----:B------:R-:W-:Y:S05]  /*06c0*/  @P0 BRA `(.L_x_10) ;  /* 0x0000000000440947 */ /* 0x000fea0003800000 */
[----:B---3--:R-:W-:Y:S01]  /*06d0*/  UMOV UR4, 0x400 ;  /* 0x0000040000047882 */ /* 0x008fe20000000000 */
[----:B------:R-:W-:Y:S01]  /*06e0*/  UMOV UR8, 0x20 ;  /* 0x0000002000087882 */ /* 0x000fe20000000000 */
[----:B------:R-:W-:Y:S01]  /*06f0*/  UMOV UR6, 0x80 ;  /* 0x0000008000067882 */ /* 0x000fe20000000000 */
[----:B------:R-:W-:Y:S02]  /*0700*/  ULEA UR4, UR46, UR4, 0x18 ;  /* 0x000000042e047291 */ /* 0x000fe4000f8ec0ff */
[----:B------:R-:W-:-:S04]  /*0710*/  UIADD3 UR8, UPT, UPT, -UR8, 0x100000, URZ ;  /* 0x0010000008087890 */ /* 0x000fc8000fffe1ff */
[----:B------:R-:W-:Y:S02]  /*0720*/  USHF.L.U32 UR9, UR8, 0xb, URZ ;  /* 0x0000000b08097899 */ /* 0x000fe400080006ff */
[----:B------:R-:W-:Y:S02]  /*0730*/  USHF.L.U32 UR8, UR8, 0x1, URZ ;  /* 0x0000000108087899 */ /* 0x000fe400080006ff */
[----:B------:R-:W-:-:S04]  /*0740*/  UIADD3 UR6, UPT, UPT, -UR6, 0x100000, URZ ;  /* 0x0010000006067890 */ /* 0x000fc8000fffe1ff */
[----:B------:R-:W-:Y:S02]  /*0750*/  USHF.L.U32 UR7, UR6, 0xb, URZ ;  /* 0x0000000b06077899 */ /* 0x000fe400080006ff */
[----:B------:R-:W-:Y:S01]  /*0760*/  USHF.L.U32 UR6, UR6, 0x1, URZ ;  /* 0x0000000106067899 */ /* 0x000fe200080006ff */
[----:B------:R-:W-:Y:S01]  /*0770*/  ELECT P0, URZ, PT ;  /* 0x0000000000ff782f */ /* 0x000fe20003800000 */
[----:B------:R-:W2:Y:S02]  /*0780*/  FENCE.VIEW.ASYNC.S ;  /* 0x00000000000073c6 */ /* 0x000ea40000000000 */
[----:B--2---:R2:W3:Y:S08]  /*0790*/  SYNCS.EXCH.64 URZ, [UR4+0x30], UR8 ;  /* 0x0000300804ff75b2 */ /* 0x0044f00008000100 */
[----:B------:R2:W1:Y:S01]  /*07a0*/  SYNCS.EXCH.64 URZ, [UR4+0x40], UR6 ;  /* 0x0000400604ff75b2 */ /* 0x0004620008000100 */
[----:B------:R2:W1:Y:S01]  /*07b0*/  SYNCS.EXCH.64 URZ, [UR4+0x38], UR8 ;  /* 0x0000380804ff75b2 */ /* 0x0004620008000100 */
[----:B------:R2:W1:Y:S01]  /*07c0*/  SYNCS.EXCH.64 URZ, [UR4+0x48], UR6 ;  /* 0x0000480604ff75b2 */ /* 0x0004620008000100 */
[----:B------:R-:W-:Y:S01]  /*07d0*/  NOP ;  /* 0x0000000000007918 */ /* 0x000fe20000000000 */
.L_x_10:
[----:B------:R-:W4:Y:S01]  /*07e0*/  SHFL.IDX PT, R0, R74, RZ, 0x1f ;  /* 0x00001fff4a007589 */ /* 0x000f2200000e0000 */
[----:B------:R-:W-:Y:S01]  /*07f0*/  NOP ;  /* 0x0000000000007918 */ /* 0x000fe20000000000 */
[----:B----4-:R-:W-:-:S13]  /*0800*/  ISETP.NE.AND P0, PT, R0, 0x3, PT ;  /* 0x000000030000780c */ /* 0x010fda0003f05270 */
[----:B------:R-:W-:Y:S05]  /*0810*/  @P0 BRA `(.L_x_11) ;  /* 0x00000000002c0947 */ /* 0x000fea0003800000 */
[----:B--23--:R-:W-:Y:S01]  /*0820*/  UMOV UR6, 0x400 ;  /* 0x0000040000067882 */ /* 0x00cfe20000000000 */
[----:B------:R-:W-:Y:S01]  /*0830*/  UMOV UR4, 0x20 ;  /* 0x0000002000047882 */ /* 0x000fe20000000000 */
[----:B------:R-:W-:Y:S02]  /*0840*/  ULEA UR6, UR46, UR6, 0x18 ;  /* 0x000000062e067291 */ /* 0x000fe4000f8ec0ff */
[----:B------:R-:W-:-:S04]  /*0850*/  UIADD3 UR4, UPT, UPT, -UR4, 0x100000, URZ ;  /* 0x0010000004047890 */ /* 0x000fc8000fffe1ff */
[----:B------:R-:W-:Y:S02]  /*0860*/  USHF.L.U32 UR5, UR4, 0xb, URZ ;  /* 0x0000000b04057899 */ /* 0x000fe400080006ff */
[----:B------:R-:W-:Y:S01]  /*0870*/  USHF.L.U32 UR4, UR4, 0x1, URZ ;  /* 0x0000000104047899 */ /* 0x000fe200080006ff */
[----:B------:R-:W-:Y:S01]  /*0880*/  ELECT P0, URZ, PT ;  /* 0x0000000000ff782f */ /* 0x000fe20003800000 */
[----:B------:R-:W2:Y:S10]  /*0890*/  FENCE.VIEW.ASYNC.S ;  /* 0x00000000000073c6 */ /* 0x000eb40000000000 */
[----:B--2---:R4:W2:Y:S01]  /*08a0*/  SYNCS.EXCH.64 URZ, [UR6+0x50], UR4 ;  /* 0x0000500406ff75b2 */ /* 0x0048a20008000100 */
[----:B------:R4:W3:Y:S02]  /*08b0*/  SYNCS.EXCH.64 URZ, [UR6+0x58], UR4 ;  /* 0x0000580406ff75b2 */ /* 0x0008e40008000100 */
[----:B----4-:R-:W-:Y:S01]  /*08c0*/  NOP ;  /* 0x0000000000007918 */ /* 0x010fe20000000000 */
.L_x_11:
[----:B------:R-:W4:Y:S01]  /*08d0*/  SHFL.IDX PT, R0, R74, RZ, 0x1f ;  /* 0x00001fff4a007589 */ /* 0x000f2200000e0000 */
[----:B------:R-:W-:Y:S01]  /*08e0*/  NOP ;  /* 0x0000000000007918 */ /* 0x000fe20000000000 */
[----:B----4-:R-:W-:-:S13]  /*08f0*/  ISETP.NE.AND P0, PT, R0, 0x4, PT ;  /* 0x000000040000780c */ /* 0x010fda0003f05270 */
[----:B------:R-:W-:Y:S05]  /*0900*/  @P0 BRA `(.L_x_12) ;  /* 0x0000000000480947 */ /* 0x000fea0003800000 */
[----:B--23--:R-:W-:Y:S01]  /*0910*/  UMOV UR4, 0x1e0 ;  /* 0x000001e000047882 */ /* 0x00cfe20000000000 */
[----:B------:R-:W-:Y:S01]  /*0920*/  UMOV UR6, 0x400 ;  /* 0x0000040000067882 */ /* 0x000fe20000000000 */
[----:B------:R-:W-:Y:S01]  /*0930*/  USEL UR4, UR4, 0x1a0, UP5 ;  /* 0x000001a004047887 */ /* 0x000fe2000a800000 */
        /* <DEDUP_REMOVED lines=10> */
[----:B--2---:R4:W2:Y:S08]  /*09e0*/  SYNCS.EXCH.64 URZ, [UR6+0x60], UR8 ;  /* 0x0000600806ff75b2 */ /* 0x0048b00008000100 */
[----:B------:R4:W3:Y:S01]  /*09f0*/  SYNCS.EXCH.64 URZ, [UR6+0x70], UR4 ;  /* 0x0000700406ff75b2 */ /* 0x0008e20008000100 */
[----:B------:R4:W1:Y:S01]  /*0a00*/  SYNCS.EXCH.64 URZ, [UR6+0x68], UR8 ;  /* 0x0000680806ff75b2 */ /* 0x0008620008000100 */
[----:B------:R4:W1:Y:S02]  /*0a10*/  SYNCS.EXCH.64 URZ, [UR6+0x78], UR4 ;  /* 0x0000780406ff75b2 */ /* 0x0008640008000100 */
[----:B----4-:R-:W-:Y:S01]  /*0a20*/  NOP ;  /* 0x0000000000007918 */ /* 0x010fe20000000000 */
.L_x_12:
[----:B------:R-:W4:Y:S01]  /*0a30*/  SHFL.IDX PT, R0, R74, RZ, 0x1f ;  /* 0x00001fff4a007589 */ /* 0x000f2200000e0000 */
[----:B------:R-:W-:Y:S01]  /*0a40*/  NOP ;  /* 0x0000000000007918 */ /* 0x000fe20000000000 */
[----:B----4-:R-:W-:-:S13]  /*0a50*/  ISETP.NE.AND P0, PT, R0, 0x5, PT ;  /* 0x000000050000780c */ /* 0x010fda0003f05270 */
[----:B------:R-:W-:Y:S05]  /*0a60*/  @P0 BRA `(.L_x_13) ;  /* 0x0000000000540947 */ /* 0x000fea0003800000 */
[----:B--23--:R-:W-:Y:S01]  /*0a70*/  UMOV UR4, 0x400 ;  /* 0x0000040000047882 */ /* 0x00cfe20000000000 */
        /* <DEDUP_REMOVED lines=14> */
[----:B------:R4:W1:Y:S01]  /*0b60*/  SYNCS.EXCH.64 URZ, [UR4+0xa8], UR8 ;  /* 0x0000a80804ff75b2 */ /* 0x0008620008000100 */
[----:B------:R4:W1:Y:S01]  /*0b70*/  SYNCS.EXCH.64 URZ, [UR4+0x90], UR6 ;  /* 0x0000900604ff75b2 */ /* 0x0008620008000100 */
[----:B------:R4:W1:Y:S01]  /*0b80*/  SYNCS.EXCH.64 URZ, [UR4+0xb0], UR8 ;  /* 0x0000b00804ff75b2 */ /* 0x0008620008000100 */
[----:B------:R4:W1:Y:S01]  /*0b90*/  SYNCS.EXCH.64 URZ, [UR4+0x98], UR6 ;  /* 0x0000980604ff75b2 */ /* 0x0008620008000100 */
[----:B------:R4:W1:Y:S02]  /*0ba0*/  SYNCS.EXCH.64 URZ, [UR4+0xb8], UR8 ;  /* 0x0000b80804ff75b2 */ /* 0x0008640008000100 */
[----:B----4-:R-:W-:Y:S01]  /*0bb0*/  NOP ;  /* 0x0000000000007918 */ /* 0x010fe20000000000 */
.L_x_13:
[----:B------:R-:W4:Y:S01]  /*0bc0*/  SHFL.IDX PT, R0, R74, RZ, 0x1f ;  /* 0x00001fff4a007589 */ /* 0x000f2200000e0000 */
[----:B------:R-:W-:Y:S01]  /*0bd0*/  ISETP.NE.OR P1, PT, RZ, UR10, !P1 ;  /* 0x0000000aff007c0c */ /* 0x000fe2000cf25670 */
        /* <DEDUP_REMOVED lines=12> */
[----:B------:R4:W3:Y:S01]  /*0ca0*/  SYNCS.EXCH.64 URZ, [UR4+0xd0], UR6 ;  /* 0x0000d00604ff75b2 */ /* 0x0008e20008000100 */
[----:B------:R4:W1:Y:S01]  /*0cb0*/  SYNCS.EXCH.64 URZ, [UR4+0xc8], UR6 ;  /* 0x0000c80604ff75b2 */ /* 0x0008620008000100 */
[----:B------:R4:W1:Y:S02]  /*0cc0*/  SYNCS.EXCH.64 URZ, [UR4+0xd8], UR6 ;  /* 0x0000d80604ff75b2 */ /* 0x0008640008000100 */
[----:B----4-:R-:W-:Y:S01]  /*0cd0*/  NOP ;  /* 0x0000000000007918 */ /* 0x010fe20000000000 */
.L_x_14:
[----:B------:R-:W-:Y:S01]  /*0ce0*/  VOTEU.ALL UP1, P1 ;  /* 0x0000000000ff7886 */ /* 0x000fe20000820000 */
[----:B--23--:R-:W2:Y:S01]  /*0cf0*/  LDCU UR7, c[0x0][0x36c] ;  /* 0x00006d80ff0777ac */ /* 0x00cea20008000800 */
[----:B------:R-:W-:Y:S01]  /*0d00*/  NOP ;  /* 0x0000000000007918 */ /* 0x000fe20000000000 */
[----:B------:R-:W-:Y:S01]  /*0d10*/  LOP3.LUT R10, R87, 0x1f, RZ, 0xc0, !PT ;  /* 0x0000001f570a7812 */ /* 0x000fe200078ec0ff */
[----:B------:R-:W-:Y:S01]  /*0d20*/  UMOV UR4, 0x20 ;  /* 0x0000002000047882 */ /* 0x000fe20000000000 */
[----:B------:R-:W-:Y:S01]  /*0d30*/  @!UP1 UMOV UR6, 0x400 ;  /* 0x0000040000069882 */ /* 0x000fe20000000000 */
[----:B------:R-:W-:-:S04]  /*0d40*/  @!UP1 UIADD3 UR4, UPT, UPT, -UR4, 0x100000, URZ ;  /* 0x0010000004049890 */ /* 0x000fc8000fffe1ff */
[----:B------:R-:W-:Y:S02]  /*0d50*/  @!UP1 USHF.L.U32 UR5, UR4, 0xb, URZ ;  /* 0x0000000b04059899 */ /* 0x000fe400080006ff */
[----:B------:R-:W-:Y:S02]  /*0d60*/  @!UP1 USHF.L.U32 UR4, UR4, 0x1, URZ ;  /* 0x0000000104049899 */ /* 0x000fe400080006ff */
[----:B------:R-:W-:Y:S01]  /*0d70*/  @!UP1 ULEA UR6, UR46, UR6, 0x18 ;  /* 0x000000062e069291 */ /* 0x000fe2000f8ec0ff */
[----:B------:R-:W-:Y:S01]  /*0d80*/  VOTEU.ALL UP1, P1 ;  /* 0x0000000000ff7886 */ /* 0x000fe20000820000 */
[----:B------:R-:W-:Y:S01]  /*0d90*/  UISETP.NE.AND UP4, UPT, UR10, URZ, UPT ;  /* 0x000000ff0a00728c */ /* 0x000fe2000bf85270 */
[----:B------:R-:W3:Y:S09]  /*0da0*/  FENCE.VIEW.ASYNC.S ;  /* 0x00000000000073c6 */ /* 0x000ef20000000000 */
[----:B---3--:R3:W4:Y:S01]  /*0db0*/  @!UP1 SYNCS.EXCH.64 URZ, [UR6+0xe0], UR4 ;  /* 0x0000e00406ff95b2 */ /* 0x0087220008000100 */
[----:B--2---:R-:W-:-:S09]  /*0dc0*/  UISETP.EQ.U32.AND UP1, UPT, UR7, 0x1, UPT ;  /* 0x000000010700788c */ /* 0x004fd2000bf22070 */
[----:B------:R-:W-:Y:S05]  /*0dd0*/  BRA.U !UP1, `(.L_x_15) ;  /* 0x0000000109087547 */ /* 0x000fea000b800000 */
[----:B-1--4-:R-:W-:Y:S01]  /*0de0*/  UCGABAR_ARV ;  /* 0x00000000000079c7 */ /* 0x012fe20008000000 */
[----:B------:R-:W-:Y:S05]  /*0df0*/  BRA `(.L_x_16) ;  /* 0x0000000000047947 */ /* 0x000fea0003800000 */
.L_x_15:
[----:B-1--4-:R-:W-:Y:S01]  /*0e00*/  NOP ;  /* 0x0000000000007918 */ /* 0x012fe20000000000 */
.L_x_16:
[----:B------:R-:W1:Y:S01]  /*0e10*/  S2R R69, SR_CTAID.Y ;  /* 0x0000000000457919 */ /* 0x000e620000002600 */
[----:B------:R-:W-:-:S05]  /*0e20*/  CS2R.32 R68, SR_CgaSize ;  /* 0x0000000000447805 */ /* 0x000fca0000008a00 */
[----:B------:R-:W-:-:S05]  /*0e30*/  IMAD R68, R68, -0xa0, RZ ;  /* 0xffffff6044447824 */ /* 0x000fca00078e02ff */
[----:B---3--:R-:W-:-:S14]  /*0e40*/  R2UR UR4, R68 ;  /* 0x00000000440472ca */ /* 0x008fdc00000e0000 */
[----:B------:R-:W2:Y:S01]  /*0e50*/  LDCU UR4, c[0x0][UR4+0x2b4] ;  /* 0x00005680040477ac */ /* 0x000ea20008000800 */
[----:B------:R-:W-:-:S05]  /*0e60*/  CS2R.32 R0, SR_CgaSize ;  /* 0x0000000000007805 */ /* 0x000fca0000008a00 */
[----:B------:R-:W-:-:S06]  /*0e70*/  IMAD R0, R0, -0xa0, RZ ;  /* 0xffffff6000007824 */ /* 0x000fcc00078e02ff */
[----:B------:R-:W3:Y:S01]  /*0e80*/  LDC R0, c[0x0][R0+0x2a4] ;  /* 0x0000a90000007b82 */ /* 0x000ee20000000800 */
[----:B------:R-:W-:Y:S01]  /*0e90*/  PRMT R8, RZ, 0x7610, R8 ;  /* 0x00007610ff087816 */ /* 0x000fe20000000008 */
[----:B------:R-:W4:Y:S01]  /*0ea0*/  S2R R11, SR_CTAID.X ;  /* 0x00000000000b7919 */ /* 0x000f220000002500 */
[----:B------:R-:W-:-:S05]  /*0eb0*/  CS2R.32 R68, SR_CgaSize ;  /* 0x0000000000447805 */ /* 0x000fca0000008a00 */
[----:B------:R-:W-:-:S05]  /*0ec0*/  IMAD R68, R68, -0xa0, RZ ;  /* 0xffffff6044447824 */ /* 0x000fca00078e02ff */
[----:B------:R-:W-:-:S14]  /*0ed0*/  R2UR UR5, R68 ;  /* 0x00000000440572ca */ /* 0x000fdc00000e0000 */
[----:B------:R-:W3:Y:S01]  /*0ee0*/  LDCU UR5, c[0x0][UR5+0x2b0] ;  /* 0x00005600050577ac */ /* 0x000ee20008000800 */
[----:B------:R-:W-:Y:S01]  /*0ef0*/  UISETP.NE.AND UP2, UPT, UR10, 0x2, UPT ;  /* 0x000000020a00788c */ /* 0x000fe2000bf45270 */
[----:B------:R-:W2:Y:S01]  /*0f00*/  LDC R13, c[0x0][0xb24] ;  /* 0x0002c900ff0d7b82 */ /* 0x000ea20000000800 */
[----:B------:R-:W-:-:S05]  /*0f10*/  CS2R.32 R2, SR_CgaSize ;  /* 0x0000000000027805 */ /* 0x000fca0000008a00 */
[----:B------:R-:W-:-:S06]  /*0f20*/  IMAD R2, R2, -0xa0, RZ ;  /* 0xffffff6002027824 */ /* 0x000fcc00078e02ff */
[----:B------:R-:W3:Y:S08]  /*0f30*/  LDC R2, c[0x0][R2+0x2a0] ;  /* 0x0000a80002027b82 */ /* 0x000ef00000000800 */
[----:B------:R-:W3:Y:S01]  /*0f40*/  LDC R26, c[0x0][0xb24] ;  /* 0x0002c900ff1a7b82 */ /* 0x000ee20000000800 */
[----:B-1----:R-:W-:-:S07]  /*0f50*/  I2FP.F32.U32 R3, R69 ;  /* 0x0000004500037245 */ /* 0x002fce0000201000 */
[----:B------:R-:W1:Y:S01]  /*0f60*/  S2UR UR60, SR_CTAID.Z ;  /* 0x00000000003c79c3 */ /* 0x000e620000002700 */
[----:B--2---:R-:W-:Y:S01]  /*0f70*/  ISETP.GE.AND P0, PT, R13, 0x1, PT ;  /* 0x000000010d00780c */ /* 0x004fe20003f06270 */
[----:B----4-:R-:W-:Y:S01]  /*0f80*/  IMAD.MOV.U32 R63, RZ, RZ, R11 ;  /* 0x000000ffff3f7224 */ /* 0x010fe200078e000b */
[----:B------:R-:W-:Y:S01]  /*0f90*/  I2FP.F32.U32 R4, R11 ;  /* 0x0000000b00047245 */ /* 0x000fe20000201000 */
[----:B------:R-:W-:Y:S01]  /*0fa0*/  FMUL R3, R3, UR4 ;  /* 0x0000000403037c20 */ /* 0x000fe20008400000 */
[----:B------:R-:W2:Y:S03]  /*0fb0*/  LDCU UR4, c[0x0][0xb30] ;  /* 0x00016600ff0477ac */ /* 0x000ea60008000800 */
[----:B---3--:R-:W-:Y:S01]  /*0fc0*/  FMUL R4, R4, UR5 ;  /* 0x0000000504047c20 */ /* 0x008fe20008400000 */
[----:B------:R-:W3:Y:S08]  /*0fd0*/  F2I.U32.TRUNC.NTZ R62, R3 ;  /* 0x00000003003e7305 */ /* 0x000ef0000020f000 */
[----:B------:R-:W4:Y:S01]  /*0fe0*/  F2I.U32.TRUNC.NTZ R68, R4 ;  /* 0x0000000400447305 */ /* 0x000f22000020f000 */
[----:B--2---:R-:W-:Y:S01]  /*0ff0*/  UISETP.NE.AND UP3, UPT, UR4, 0x1, UPT ;  /* 0x000000010400788c */ /* 0x004fe2000bf65270 */
[----:B---3--:R-:W-:-:S05]  /*1000*/  IADD3 R62, PT, PT, -R62, RZ, RZ ;  /* 0x000000ff3e3e7210 */ /* 0x008fca0007ffe1ff */
[----:B------:R-:W-:Y:S01]  /*1010*/  IMAD R62, R0, R62, R69 ;  /* 0x0000003e003e7224 */ /* 0x000fe200078e0245 */
[----:B------:R-:W-:Y:S01]  /*1020*/  PRMT R0, RZ, 0x7610, R0 ;  /* 0x00007610ff007816 */ /* 0x000fe20000000000 */
[----:B----4-:R-:W-:-:S04]  /*1030*/  IMAD.MOV R68, RZ, RZ, -R68 ;  /* 0x000000ffff447224 */ /* 0x010fc800078e0a44 */
[----:B------:R-:W-:Y:S01]  /*1040*/  IMAD R68, R2, R68, R11 ;  /* 0x0000004402447224 */ /* 0x000fe200078e020b */
[----:B-1----:R-:W-:Y:S06]  /*1050*/  BRA.U UP4, `(.L_x_17) ;  /* 0x0000000104247547 */ /* 0x002fec000b800000 */
[----:B------:R-:W-:Y:S01]  /*1060*/  ISETP.NE.AND P1, PT, R62, RZ, PT ;  /* 0x000000ff3e00720c */ /* 0x000fe20003f25270 */
[----:B------:R-:W-:Y:S01]  /*1070*/  IMAD.MOV.U32 R0, RZ, RZ, 0x3 ;  /* 0x00000003ff007424 */ /* 0x000fe200078e00ff */
[C---:B------:R-:W-:Y:S02]  /*1080*/  LOP3.LUT R3, R68.reuse, 0xfffffffe, RZ, 0xc0, !PT ;  /* 0xfffffffe44037812 */ /* 0x040fe400078ec0ff */
[----:B------:R-:W-:Y:S02]  /*1090*/  ISETP.LT.U32.OR P1, PT, R68, 0x2, !P1 ;  /* 0x000000024400780c */ /* 0x000fe40004f21470 */
[----:B------:R-:W-:Y:S02]  /*10a0*/  SHF.L.U32 R0, R0, R3, RZ ;  /* 0x0000000300007219 */ /* 0x000fe400000006ff */
[----:B------:R-:W-:Y:S02]  /*10b0*/  SEL R5, RZ, 0x1, !P1 ;  /* 0x00000001ff057807 */ /* 0x000fe40004800000 */
[----:B------:R-:W-:-:S05]  /*10c0*/  SEL R2, RZ, 0x2, !P1 ;  /* 0x00000002ff027807 */ /* 0x000fca0004800000 */
[----:B------:R-:W-:-:S05]  /*10d0*/  IMAD.IADD R2, R5, 0x1, R2 ;  /* 0x0000000105027824 */ /* 0x000fca00078e0202 */
[----:B------:R-:W-:Y:S02]  /*10e0*/  PRMT R8, R2, 0x7610, R8 ;  /* 0x0000761002087816 */ /* 0x000fe40000000008 */
.L_x_17:
[----:B------:R-:W-:Y:S05]  /*10f0*/  @!P0 BRA `(.L_x_18) ;  /* 0x0000000000b88947 */ /* 0x000fea0003800000 */
[----:B------:R-:W1:Y:S01]  /*1100*/  LDC.64 R4, c[0x0][0xb18] ;  /* 0x0002c600ff047b82 */ /* 0x000e620000000a00 */
[----:B------:R-:W-:-:S07]  /*1110*/  ISETP.NE.AND P0, PT, R13, 0x1, PT ;  /* 0x000000010d00780c */ /* 0x000fce0003f05270 */
[----:B------:R-:W2:Y:S08]  /*1120*/  LDC R16, c[0x0][0xb0c] ;  /* 0x0002c300ff107b82 */ /* 0x000eb00000000800 */
[----:B------:R-:W3:Y:S08]  /*1130*/  LDC R15, c[0x0][0x370] ;  /* 0x0000dc00ff0f7b82 */ /* 0x000ef00000000800 */
[----:B------:R-:W4:Y:S01]  /*1140*/  LDC R18, c[0x0][0x374] ;  /* 0x0000dd00ff127b82 */ /* 0x000f220000000800 */
[----:B-1----:R-:W-:-:S07]  /*1150*/  ISETP.NE.AND P1, PT, R4, 0x1, PT ;  /* 0x000000010400780c */ /* 0x002fce0003f25270 */
[----:B------:R-:W3:Y:S01]  /*1160*/  LDC.64 R6, c[0x0][0xb10] ;  /* 0x0002c400ff067b82 */ /* 0x000ee20000000a00 */
[----:B--2---:R-:W-:-:S07]  /*1170*/  ISETP.NE.AND P2, PT, R16, 0x1, PT ;  /* 0x000000011000780c */ /* 0x004fce0003f45270 */
[----:B------:R-:W1:Y:S08]  /*1180*/  LDC R14, c[0x0][0xb20] ;  /* 0x0002c800ff0e7b82 */ /* 0x000e700000000800 */
[----:B------:R-:W2:Y:S01]  /*1190*/  LDC.64 R2, c[0x0][0xb28] ;  /* 0x0002ca00ff027b82 */ /* 0x000ea20000000a00 */
[----:B----4-:R-:W-:-:S04]  /*11a0*/  IMAD.HI.U32 R17, R18, R5, RZ ;  /* 0x0000000512117227 */ /* 0x010fc800078e00ff */
[----:B------:R-:W-:-:S04]  /*11b0*/  IMAD.HI.U32 R5, R69, R5, RZ ;  /* 0x0000000545057227 */ /* 0x000fc800078e00ff */
[----:B---3--:R-:W-:-:S04]  /*11c0*/  IMAD.HI.U32 R20, R15, R6, RZ ;  /* 0x000000060f147227 */ /* 0x008fc800078e00ff */
[----:B------:R-:W-:Y:S01]  /*11d0*/  IMAD.HI.U32 R22, R11, R6, RZ ;  /* 0x000000060b167227 */ /* 0x000fe200078e00ff */
[-C--:B------:R-:W-:Y:S02]  /*11e0*/  @P2 SHF.R.U32.HI R15, RZ, R7.reuse, R20 ;  /* 0x00000007ff0f2219 */ /* 0x080fe40000011614 */
[-C--:B-1----:R-:W-:Y:S02]  /*11f0*/  @P1 SHF.R.U32.HI R18, RZ, R14.reuse, R17 ;  /* 0x0000000eff121219 */ /* 0x082fe40000011611 */
[----:B------:R-:W-:Y:S02]  /*1200*/  SHF.R.U32.HI R14, RZ, R14, R5 ;  /* 0x0000000eff0e7219 */ /* 0x000fe40000011605 */
[----:B------:R-:W-:Y:S02]  /*1210*/  SHF.R.U32.HI R22, RZ, R7, R22 ;  /* 0x00000007ff167219 */ /* 0x000fe40000011616 */
[----:B------:R-:W-:Y:S01]  /*1220*/  SEL R5, R69, R14, !P1 ;  /* 0x0000000e45057207 */ /* 0x000fe20004800000 */
[----:B--2---:R-:W-:Y:S01]  /*1230*/  IMAD.HI.U32 R20, R18, R2, RZ ;  /* 0x0000000212147227 */ /* 0x004fe200078e00ff */
[----:B------:R-:W-:-:S02]  /*1240*/  SEL R63, R11, R22, !P2 ;  /* 0x000000160b3f7207 */ /* 0x000fc40005000000 */
[----:B------:R-:W-:Y:S01]  /*1250*/  IADD3 R7, PT, PT, -R5, RZ, RZ ;  /* 0x000000ff05077210 */ /* 0x000fe20007ffe1ff */
[----:B------:R-:W-:Y:S01]  /*1260*/  IMAD.HI.U32 R6, R15, R2, RZ ;  /* 0x000000020f067227 */ /* 0x000fe200078e00ff */
[----:B------:R-:W-:-:S03]  /*1270*/  @P0 SHF.R.U32.HI R18, RZ, R3, R20 ;  /* 0x00000003ff120219 */ /* 0x000fc60000011614 */
[----:B------:R-:W-:Y:S01]  /*1280*/  IMAD R7, R4, R7, R69 ;  /* 0x0000000704077224 */ /* 0x000fe200078e0245 */
[----:B------:R-:W-:Y:S01]  /*1290*/  @P0 SHF.R.U32.HI R15, RZ, R3, R6 ;  /* 0x00000003ff0f0219 */ /* 0x000fe20000011606 */
[----:B------:R-:W-:-:S04]  /*12a0*/  IMAD R18, R18, R13, RZ ;  /* 0x0000000d12127224 */ /* 0x000fc800078e02ff */
[----:B------:R-:W-:Y:S01]  /*12b0*/  IMAD R6, R15, R13, RZ ;  /* 0x0000000d0f067224 */ /* 0x000fe200078e02ff */
[----:B------:R-:W-:-:S04]  /*12c0*/  ISETP.GE.AND P1, PT, R5, R18, PT ;  /* 0x000000120500720c */ /* 0x000fc80003f26270 */
[----:B------:R-:W-:Y:S01]  /*12d0*/  ISETP.GE.OR P1, PT, R63, R6, P1 ;  /* 0x000000063f00720c */ /* 0x000fe20000f26670 */
[----:B------:R-:W-:-:S05]  /*12e0*/  IMAD.HI.U32 R6, R5, R2, RZ ;  /* 0x0000000205067227 */ /* 0x000fca00078e00ff */
[----:B------:R-:W-:-:S04]  /*12f0*/  SHF.R.U32.HI R6, RZ, R3, R6 ;  /* 0x00000003ff067219 */ /* 0x000fc80000011606 */
[----:B------:R-:W-:-:S03]  /*1300*/  SEL R6, R5, R6, !P0 ;  /* 0x0000000605067207 */ /* 0x000fc60004000000 */
[----:B------:R-:W-:Y:S01]  /*1310*/  @!P1 IMAD.HI.U32 R14, R63, R2, RZ ;  /* 0x000000023f0e9227 */ /* 0x000fe200078e00ff */
[----:B------:R-:W-:-:S04]  /*1320*/  IADD3 R2, PT, PT, -R6, RZ, RZ ;  /* 0x000000ff06027210 */ /* 0x000fc80007ffe1ff */
[----:B------:R-:W-:Y:S01]  /*1330*/  @!P1 SHF.R.U32.HI R14, RZ, R3, R14 ;  /* 0x00000003ff0e9219 */ /* 0x000fe2000001160e */
[----:B------:R-:W-:-:S03]  /*1340*/  IMAD R2, R13, R2, R5 ;  /* 0x000000020d027224 */ /* 0x000fc600078e0205 */
[----:B------:R-:W-:-:S05]  /*1350*/  @!P1 SEL R3, R63, R14, !P0 ;  /* 0x0000000e3f039207 */ /* 0x000fca0004000000 */
[--C-:B------:R-:W-:Y:S02]  /*1360*/  @!P1 IMAD.IADD R6, R6, 0x1, -R3.reuse ;  /* 0x0000000106069824 */ /* 0x100fe400078e0a03 */
[----:B------:R-:W-:Y:S01]  /*1370*/  @!P1 IMAD R3, R2, R15, R3 ;  /* 0x0000000f02039224 */ /* 0x000fe200078e0203 */
[----:B------:R-:W-:Y:S01]  /*1380*/  IADD3 R2, PT, PT, -R63, RZ, RZ ;  /* 0x000000ff3f027210 */ /* 0x000fe20007ffe1ff */
[----:B------:R-:W-:Y:S02]  /*1390*/  @!P1 IMAD R5, R6, R13, R63 ;  /* 0x0000000d06059224 */ /* 0x000fe400078e023f */
[----:B------:R-:W-:Y:S02]  /*13a0*/  @!P1 IMAD.MOV.U32 R63, RZ, RZ, R3 ;  /* 0x000000ffff3f9224 */ /* 0x000fe400078e0003 */
[----:B------:R-:W-:Y:S02]  /*13b0*/  IMAD R2, R16, R2, R11 ;  /* 0x0000000210027224 */ /* 0x000fe400078e020b */
[----:B------:R-:W-:-:S02]  /*13c0*/  IMAD R69, R5, R4, R7 ;  /* 0x0000000405457224 */ /* 0x000fc400078e0207 */
[----:B------:R-:W-:Y:S02]  /*13d0*/  IMAD R63, R63, R16, R2 ;  /* 0x000000103f3f7224 */ /* 0x000fe400078e0202 */
.L_x_18:
[----:B------:R-:W-:Y:S05]  /*13e0*/  BRA.U UP3, `(.L_x_19) ;  /* 0x0000000103407547 */ /* 0x000fea000b800000 */
[----:B------:R-:W1:Y:S08]  /*13f0*/  LDC.64 R2, c[0x0][0xb18] ;  /* 0x0002c600ff027b82 */ /* 0x000e700000000a00 */
[----:B------:R-:W2:Y:S08]  /*1400*/  LDC.64 R4, c[0x0][0xb10] ;  /* 0x0002c400ff047b82 */ /* 0x000eb00000000a00 */
[----:B------:R-:W3:Y:S08]  /*1410*/  LDC R6, c[0x0][0xb20] ;  /* 0x0002c800ff067b82 */ /* 0x000ef00000000800 */
[----:B------:R-:W4:Y:S01]  /*1420*/  LDC R14, c[0x0][0xb0c] ;  /* 0x0002c300ff0e7b82 */ /* 0x000f220000000800 */
[----:B-1----:R-:W-:Y:S01]  /*1430*/  IMAD.HI.U32 R3, R69, R3, RZ ;  /* 0x0000000345037227 */ /* 0x002fe200078e00ff */
[----:B------:R-:W-:-:S03]  /*1440*/  ISETP.NE.AND P0, PT, R2, 0x1, PT ;  /* 0x000000010200780c */ /* 0x000fc60003f05270 */
[----:B--2---:R-:W-:-:S05]  /*1450*/  IMAD.HI.U32 R4, R63, R4, RZ ;  /* 0x000000043f047227 */ /* 0x004fca00078e00ff */
[----:B------:R-:W-:Y:S02]  /*1460*/  SHF.R.U32.HI R4, RZ, R5, R4 ;  /* 0x00000005ff047219 */ /* 0x000fe40000011604 */
[----:B---3--:R-:W-:-:S04]  /*1470*/  SHF.R.U32.HI R6, RZ, R6, R3 ;  /* 0x00000006ff067219 */ /* 0x008fc80000011603 */
[----:B------:R-:W-:Y:S02]  /*1480*/  SEL R3, R69, R6, !P0 ;  /* 0x0000000645037207 */ /* 0x000fe40004000000 */
[----:B----4-:R-:W-:-:S04]  /*1490*/  ISETP.NE.AND P1, PT, R14, 0x1, PT ;  /* 0x000000010e00780c */ /* 0x010fc80003f25270 */
[----:B------:R-:W-:-:S05]  /*14a0*/  SEL R6, R63, R4, !P1 ;  /* 0x000000043f067207 */ /* 0x000fca0004800000 */
[----:B------:R-:W-:Y:S02]  /*14b0*/  IMAD.IADD R4, R3, 0x1, -R6 ;  /* 0x0000000103047824 */ /* 0x000fe400078e0a06 */
[----:B------:R-:W-:Y:S02]  /*14c0*/  IMAD.IADD R3, R6, 0x1, -R3 ;  /* 0x0000000106037824 */ /* 0x000fe400078e0a03 */
[----:B------:R-:W-:Y:S02]  /*14d0*/  IMAD R63, R4, R14, R63 ;  /* 0x0000000e043f7224 */ /* 0x000fe400078e023f */
[----:B------:R-:W-:Y:S02]  /*14e0*/  IMAD R69, R3, R2, R69 ;  /* 0x0000000203457224 */ /* 0x000fe400078e0245 */
.L_x_19:
[----:B------:R-:W-:Y:S05]  /*14f0*/  BRA.U !UP1, `(.L_x_20) ;  /* 0x00000001090c7547 */ /* 0x000fea000b800000 */
[----:B------:R-:W-:Y:S01]  /*1500*/  UCGABAR_WAIT ;  /* 0x0000000000007dc7 */ /* 0x000fe20008000000 */
[----:B------:R-:W-:Y:S01]  /*1510*/  CCTL.IVALL ;  /* 0x00000000ff00798f */ /* 0x000fe20002000000 */
[----:B------:R-:W-:Y:S05]  /*1520*/  BRA `(.L_x_21) ;  /* 0x0000000000047947 */ /* 0x000fea0003800000 */
.L_x_20:
[----:B------:R-:W-:Y:S06]  /*1530*/  BAR.SYNC.DEFER_BLOCKING 0x0 ;  /* 0x0000000000007b1d */ /* 0x000fec0000010000 */
.L_x_21:
[----:B------:R-:W-:Y:S05]  /*1540*/  BRA.U UP2, `(.L_x_22) ;  /* 0x0000001502bc7547 */ /* 0x000fea000b800000 */
[----:B------:R-:W1:Y:S01]  /*1550*/  LDCU UR6, c[0x0][0x38c] ;  /* 0x00007180ff0677ac */ /* 0x000e620008000800 */
[----:B------:R-:W2:Y:S01]  /*1560*/  LDC R9, c[0x0][0x370] ;  /* 0x0000dc00ff097b82 */ /* 0x000ea20000000800 */
[C---:B------:R-:W-:Y:S01]  /*1570*/  IMAD.SHL.U32 R17, R11.reuse, 0x8, RZ ;  /* 0x000000080b117824 */ /* 0x040fe200078e00ff */
[----:B------:R-:W-:Y:S01]  /*1580*/  PLOP3.LUT P1, PT, PT, PT, UP5, 0x80, 0x8 ;  /* 0x000000000008781c */ /* 0x000fe20003f2f058 */
[----:B------:R-:W-:Y:S01]  /*1590*/  HFMA2 R15, -RZ, RZ, 0, 5.9604644775390625e-08 ;  /* 0x00000001ff0f7431 */ /* 0x000fe200000001ff */
[----:B------:R-:W-:Y:S01]  /*15a0*/  UISETP.NE.AND UP1, UPT, UR10, URZ, UPT ;  /* 0x000000ff0a00728c */ /* 0x000fe2000bf25270 */
[----:B------:R-:W-:Y:S01]  /*15b0*/  HFMA2 R12, -RZ, RZ, 0, 0 ;  /* 0x00000000ff0c7431 */ /* 0x000fe200000001ff */
[----:B------:R-:W-:Y:S01]  /*15c0*/  ISETP.NE.AND P4, PT, R10, RZ, P5 ;  /* 0x000000ff0a00720c */ /* 0x000fe20002f85270 */
[----:B------:R-:W-:Y:S01]  /*15d0*/  IMAD.SHL.U32 R16, R11, 0x80, RZ ;  /* 0x000000800b107824 */ /* 0x000fe200078e00ff */
[----:B------:R-:W3:Y:S01]  /*15e0*/  LDC R0, c[0x0][0x374] ;  /* 0x0000dd00ff007b82 */ /* 0x000ee20000000800 */
[----:B------:R-:W-:Y:S01]  /*15f0*/  PLOP3.LUT P1, PT, P1, PT, PT, 0x8, 0x80 ;  /* 0x000000000080781c */ /* 0x000fe20000f2e170 */
[----:B------:R-:W-:Y:S01]  /*1600*/  IMAD.MOV.U32 R14, RZ, RZ, RZ ;  /* 0x000000ffff0e7224 */ /* 0x000fe200078e00ff */
[----:B------:R-:W-:Y:S01]  /*1610*/  MOV R8, 0x1 ;  /* 0x0000000100087802 */ /* 0x000fe20000000f00 */
[----:B------:R-:W-:Y:S01]  /*1620*/  IMAD.MOV.U32 R10, RZ, RZ, RZ ;  /* 0x000000ffff0a7224 */ /* 0x000fe200078e00ff */
[----:B------:R-:W-:Y:S01]  /*1630*/  LOP3.LUT R17, R17, 0x8, RZ, 0xc0, !PT ;  /* 0x0000000811117812 */ /* 0x000fe200078ec0ff */
[----:B------:R-:W4:Y:S01]  /*1640*/  LDCU.64 UR38, c[0x0][0x348] ;  /* 0x00006900ff2677ac */ /* 0x000f220008000a00 */
[----:B-1----:R-:W-:-:S02]  /*1650*/  UIADD3 UR5, UPT, UPT, UR6, 0xff, URZ ;  /* 0x000000ff06057890 */ /* 0x002fc4000fffe0ff */
[----:B------:R-:W-:Y:S02]  /*1660*/  UIADD3 UR61, UPT, UPT, UR6, 0x1fe, URZ ;  /* 0x000001fe063d7890 */ /* 0x000fe4000fffe0ff */
[----:B------:R-:W-:Y:S02]  /*1670*/  USHF.R.S32.HI UR4, URZ, 0x1f, UR5 ;  /* 0x0000001fff047899 */ /* 0x000fe40008011405 */
[----:B------:R-:W-:Y:S02]  /*1680*/  USEL UR37, UR37, 0x2, UP1 ;  /* 0x0000000225257887 */ /* 0x000fe40008800000 */
[----:B------:R-:W-:Y:S01]  /*1690*/  ULEA.HI UR4, UR4, UR5, URZ, 0x8 ;  /* 0x0000000504047291 */ /* 0x000fe2000f8f40ff */
[----:B------:R-:W-:-:S03]  /*16a0*/  UMOV UR23, URZ ;  /* 0x000000ff00177c82 */ /* 0x000fc60008000000 */
[----:B------:R-:W-:Y:S02]  /*16b0*/  USHF.R.S32.HI UR53, URZ, 0x8, UR4 ;  /* 0x00000008ff357899 */ /* 0x000fe40008011404 */
[----:B------:R-:W-:Y:S02]  /*16c0*/  UIADD3 UR4, UPT, UPT, UR6, -0x1, URZ ;  /* 0xffffffff06047890 */ /* 0x000fe4000fffe0ff */
[----:B------:R-:W-:Y:S02]  /*16d0*/  UISETP.LT.U32.AND UP0, UPT, UR53, 0x3, UPT ;  /* 0x000000033500788c */ /* 0x000fe4000bf01070 */
[----:B------:R-:W-:Y:S02]  /*16e0*/  UISETP.GE.U32.AND UP2, UPT, UR4, -0x1ff, UPT ;  /* 0xfffffe010400788c */ /* 0x000fe4000bf46070 */
[----:B------:R-:W-:-:S04]  /*16f0*/  USEL UR47, UR53, 0x3, UP0 ;  /* 0x00000003352f7887 */ /* 0x000fc80008000000 */
[----:B------:R-:W-:Y:S02]  /*1700*/  UIADD3 UR4, UPT, UPT, UR47, -0x1, URZ ;  /* 0xffffffff2f047890 */ /* 0x000fe4000fffe0ff */
[----:B------:R-:W-:-:S03]  /*1710*/  UIADD3 UR55, UPT, UPT, UR53, -UR47, URZ ;  /* 0x8000002f35377290 */ /* 0x000fc6000fffe0ff */
[----:B------:R-:W-:-:S04]  /*1720*/  @UP2 UIADD3 UR4, UPT, UPT, UR47, URZ, URZ ;  /* 0x000000ff2f042290 */ /* 0x000fc8000fffe0ff */
[----:B------:R-:W-:Y:S02]  /*1730*/  UIADD3 UR45, UPT, UPT, UR4, 0x1, URZ ;  /* 0x00000001042d7890 */ /* 0x000fe4000fffe0ff */
[----:B--2-4-:R-:W-:-:S12]  /*1740*/  UIADD3 UR54, UPT, UPT, -UR4, URZ, URZ ;  /* 0x000000ff04367290 */ /* 0x014fd8000fffe1ff */
.L_x_46:
[----:B------:R-:W-:Y:S01]  /*1750*/  UISETP.NE.AND UP0, UPT, UR46, URZ, UPT ;  /* 0x000000ff2e00728c */ /* 0x000fe2000bf05270 */
[----:B------:R-:W1:Y:S08]  /*1760*/  S2UR UR46, SR_CgaCtaId ;  /* 0x00000000002e79c3 */ /* 0x000e700000008800 */
[----:B------:R-:W-:Y:S05]  /*1770*/  BRA.U UP0, `(.L_x_23) ;  /* 0x0000000100347547 */ /* 0x000fea000b800000 */
[----:B------:R-:W2:Y:S01]  /*1780*/  S2R R2, SR_CgaCtaId ;  /* 0x0000000000027919 */ /* 0x000ea20000008800 */
[----:B------:R-:W-:-:S04]  /*1790*/  MOV R3, 0x400 ;  /* 0x0000040000037802 */ /* 0x000fc80000000f00 */
[----:B--2---:R-:W-:Y:S02]  /*17a0*/  LEA R3, R2, R3, 0x18 ;  /* 0x0000000302037211 */ /* 0x004fe400078ec0ff */
[----:B------:R-:W-:-:S03]  /*17b0*/  SHF.L.U32 R2, R8, 0x1f, RZ ;  /* 0x0000001f08027819 */ /* 0x000fc600000006ff */
[----:B------:R-:W-:-:S04]  /*17c0*/  IMAD R3, R10, 0x8, R3 ;  /* 0x000000080a037824 */ /* 0x000fc800078e0203 */
[----:B------:R-:W2:Y:S02]  /*17d0*/  SYNCS.PHASECHK.TRANS64.TRYWAIT P0, [R3+URZ+0xd0], R2 ;  /* 0x0000d002030075a7 */ /* 0x000ea400080011ff */
[----:B--2---:R-:W-:Y:S05]  /*17e0*/  @!P0 BRA `(.L_x_24) ;  /* 0x0000005800648947 */ /* 0x004fea0003800000 */
.L_x_123:
[----:B------:R-:W-:Y:S01]  /*17f0*/  VIADD R10, R10, 0x1 ;  /* 0x000000010a0a7836 */ /* 0x000fe20000000000 */
[----:B------:R2:W-:Y:S04]  /*1800*/  SYNCS.ARRIVE.TRANS64.A1T0 RZ, [R3+URZ+0xc0], RZ ;  /* 0x0000c0ff03ff79a7 */ /* 0x0005e800081000ff */
[----:B------:R-:W-:-:S04]  /*1810*/  ISETP.NE.AND P0, PT, R10, 0x2, PT ;  /* 0x000000020a00780c */ /* 0x000fc80003f05270 */
[----:B------:R-:W-:Y:S02]  /*1820*/  SEL R10, R10, RZ, P0 ;  /* 0x000000ff0a0a7207 */ /* 0x000fe40000000000 */
[----:B--2---:R-:W-:-:S04]  /*1830*/  SEL R3, RZ, 0x1, P0 ;  /* 0x00000001ff037807 */ /* 0x004fc80000000000 */
[----:B------:R-:W-:-:S07]  /*1840*/  LOP3.LUT R8, R8, R3, RZ, 0x3c, !PT ;  /* 0x0000000308087212 */ /* 0x000fce00078e3cff */
.L_x_23:
[----:B------:R-:W-:Y:S01]  /*1850*/  UMOV UR21, 0x400 ;  /* 0x0000040000157882 */ /* 0x000fe20000000000 */
[----:B------:R-:W-:Y:S01]  /*1860*/  LEA.HI R3, R63, R63, RZ, 0x1 ;  /* 0x0000003f3f037211 */ /* 0x000fe200078f08ff */
[----:B-1----:R-:W-:Y:S01]  /*1870*/  ULEA UR21, UR46, UR21, 0x18 ;  /* 0x000000152e157291 */ /* 0x002fe2000f8ec0ff */
[----:B------:R-:W-:Y:S01]  /*1880*/  SHF.L.U32 R2, R15, 0x1f, RZ ;  /* 0x0000001f0f027819 */ /* 0x000fe200000006ff */
[----:B------:R-:W-:Y:S01]  /*1890*/  UISETP.GE.U32.AND UP0, UPT, UR61, 0x1ff, UPT ;  /* 0x000001ff3d00788c */ /* 0x000fe2000bf06070 */
[----:B------:R-:W-:Y:S01]  /*18a0*/  R2UR UR5, R69 ;  /* 0x00000000450572ca */ /* 0x000fe200000e0000 */
[----:B------:R-:W-:Y:S01]  /*18b0*/  ULEA UR4, UR23, UR21, 0x3 ;  /* 0x0000001517047291 */ /* 0x000fe2000f8e18ff */
[----:B------:R-:W-:Y:S01]  /*18c0*/  IMAD.SHL.U32 R3, R3, 0x80, RZ ;  /* 0x0000008003037824 */ /* 0x000fe200078e00ff */
[----:B------:R-:W-:Y:S01]  /*18d0*/  R2UR UR59, R16 ;  /* 0x00000000103b72ca */ /* 0x000fe200000e0000 */
[----:B------:R-:W-:Y:S01]  /*18e0*/  UMOV UR22, URZ ;  /* 0x000000ff00167c82 */ /* 0x000fe20008000000 */
[----:B------:R-:W-:-:S02]  /*18f0*/  R2UR UR27, R17 ;  /* 0x00000000111b72ca */ /* 0x000fc400000e0000 */
[----:B------:R-:W-:-:S03]  /*1900*/  LOP3.LUT R3, R3, 0xffffff00, RZ, 0xc0, !PT ;  /* 0xffffff0003037812 */ /* 0x000fc600078ec0ff */
[----:B------:R1:W2:Y:S01]  /*1910*/  SYNCS.PHASECHK.TRANS64.TRYWAIT P2, [UR4+0x18], R2 ;  /* 0x00001802ff0075a7 */ /* 0x0002a20008041104 */
[----:B------:R-:W-:-:S07]  /*1920*/  R2UR UR4, R3 ;  /* 0x00000000030472ca */ /* 0x000fce00000e0000 */
[----:B------:R-:W-:-:S06]  /*1930*/  ULEA UR27, UR5, UR27, 0x4 ;  /* 0x0000001b051b7291 */ /* 0x000fcc000f8e20ff */
[----:B------:R-:W-:Y:S01]  /*1940*/  ULOP3.LUT UR59, UR4, 0x80, UR59, 0xf8, !UPT ;  /* 0x00000080043b7892 */ /* 0x000fe2000f8ef83b */
[----:B------:R-:W-:Y:S11]  /*1950*/  BRA.U !UP0, `(.L_x_25) ;  /* 0x0000000508587547 */ /* 0x000ff6000b800000 */
[----:B------:R-:W-:Y:S01]  /*1960*/  UMOV UR29, UR54 ;  /* 0x00000036001d7c82 */ /* 0x000fe20008000000 */
[----:B------:R-:W-:Y:S01]  /*1970*/  UMOV UR6, UR23 ;  /* 0x0000001700067c82 */ /* 0x000fe20008000000 */
[----:B------:R-:W-:-:S05]  /*1980*/  UMOV UR42, 0x80 ;  /* 0x00000080002a7882 */ /* 0x000fca0000000000 */
.L_x_33:
[----:B------:R-:W-:Y:S01]  /*1990*/  ULEA UR7, UR6, UR21, 0x3 ;  /* 0x0000001506077291 */ /* 0x000fe2000f8e18ff */
[----:B--2---:R-:W-:Y:S01]  /*19a0*/  @P5 MOV R3, 0x22000 ;  /* 0x0002200000035802 */ /* 0x004fe20000000f00 */
[----:B--2-4-:R-:W-:Y:S10]  /*19b0*/  @P2 BRA `(.L_x_26) ;  /* 0x00000000000c2947 */ /* 0x014ff40003800000 */
[----:B------:R-:W-:-:S04]  /*19c0*/  SHF.L.U32 R5, R15, 0x1f, RZ ;  /* 0x0000001f0f057819 */ /* 0x000fc800000006ff */
[----:B------:R-:W2:Y:S02]  /*19d0*/  SYNCS.PHASECHK.TRANS64.TRYWAIT P0, [UR7+0x18], R5 ;  /* 0x00001805ff0075a7 */ /* 0x000ea40008001107 */
[----:B--2---:R-:W-:Y:S05]  /*19e0*/  @!P0 BRA `(.L_x_27) ;  /* 0x0000005400f88947 */ /* 0x004fea0003800000 */
.L_x_26:
[----:B------:R2:W-:Y:S01]  /*19f0*/  @P5 SYNCS.ARRIVE.TRANS64 RZ, [UR7], R3 ;  /* 0x00000003ffff59a7 */ /* 0x0005e20008000007 */
[----:B------:R-:W-:Y:S02]  /*1a00*/  ULOP3.LUT UR4, UR37, 0x2, URZ, 0xfc, !UPT ;  /* 0x0000000225047892 */ /* 0x000fe4000f8efcff */
[----:B------:R-:W-:Y:S02]  /*1a10*/  UIADD3 UR29, UPT, UPT, UR29, 0x1, URZ ;  /* 0x000000011d1d7890 */ /* 0x000fe4000fffe0ff */
[----:B------:R-:W-:Y:S02]  /*1a20*/  UISETP.NE.AND UP0, UPT, UR4, 0x2, UPT ;  /* 0x000000020400788c */ /* 0x000fe4000bf05270 */
[----:B------:R-:W-:-:S07]  /*1a30*/  UISETP.NE.AND UP2, UPT, UR29, 0x1, UPT ;  /* 0x000000011d00788c */ /* 0x000fce000bf45270 */
[----:B------:R-:W-:Y:S05]  /*1a40*/  BRA.U UP0, `(.L_x_28) ;  /* 0x0000000100047547 */ /* 0x000fea000b800000 */
[----:B------:R-:W-:Y:S05]  /*1a50*/  BPT.TRAP 0x1 ;  /* 0x000000040000795c */ /* 0x000fea0000300000 */
.L_x_28:
[----:B------:R-:W-:Y:S04]  /*1a60*/  BSSY.RECONVERGENT B0, `(.L_x_29) ;  /* 0x0000003000007945 */ /* 0x000fe80003800200 */
[----:B------:R-:W-:Y:S05]  /*1a70*/  @!P4 BRA `(.L_x_30) ;  /* 0x000000000004c947 */ /* 0x000fea0003800000 */
[----:B------:R-:W-:Y:S05]  /*1a80*/  BPT.TRAP 0x1 ;  /* 0x000000040000795c */ /* 0x000fea0000300000 */
.L_x_30:
[----:B------:R-:W-:Y:S05]  /*1a90*/  BSYNC.RECONVERGENT B0 ;  /* 0x0000000000007941 */ /* 0x000fea0003800200 */
.L_x_29:
[----:B------:R-:W-:Y:S01]  /*1aa0*/  UIADD3 UR4, UPT, UPT, UR6, 0x1, URZ ;  /* 0x0000000106047890 */ /* 0x000fe2000fffe0ff */
[----:B------:R-:W-:Y:S01]  /*1ab0*/  BSSY.RECONVERGENT B0, `(.L_x_31) ;  /* 0x000003c000007945 */ /* 0x000fe20003800200 */
[----:B------:R-:W-:Y:S02]  /*1ac0*/  ELECT P0, URZ, PT ;  /* 0x0000000000ff782f */ /* 0x000fe40003800000 */
[----:B------:R-:W-:-:S04]  /*1ad0*/  UISETP.NE.AND UP0, UPT, UR4, 0x3, UPT ;  /* 0x000000030400788c */ /* 0x000fc8000bf05270 */
[----:B------:R-:W-:Y:S02]  /*1ae0*/  USEL UR5, URZ, 0x1, UP0 ;  /* 0x00000001ff057887 */ /* 0x000fe40008000000 */
[----:B------:R-:W-:-:S04]  /*1af0*/  USEL UR23, UR4, URZ, UP0 ;  /* 0x000000ff04177287 */ /* 0x000fc80008000000 */
[----:B------:R-:W-:Y:S01]  /*1b00*/  ULEA UR4, UR23, UR21, 0x3 ;  /* 0x0000001517047291 */ /* 0x000fe2000f8e18ff */
[----:B------:R-:W-:-:S04]  /*1b10*/  LOP3.LUT R15, R15, UR5, RZ, 0x3c, !PT ;  /* 0x000000050f0f7c12 */ /* 0x000fc8000f8e3cff */
[----:B-1----:R-:W-:-:S04]  /*1b20*/  SHF.L.U32 R2, R15, 0x1f, RZ ;  /* 0x0000001f0f027819 */ /* 0x002fc800000006ff */
[----:B------:R1:W4:Y:S01]  /*1b30*/  SYNCS.PHASECHK.TRANS64.TRYWAIT P2, [UR4+0x18], R2 ;  /* 0x00001802ff0075a7 */ /* 0x0003220008041104 */
[----:B------:R-:W-:Y:S05]  /*1b40*/  @!P0 BRA `(.L_x_32) ;  /* 0x0000000000c88947 */ /* 0x000fea0003800000 */
[----:B------:R-:W-:Y:S02]  /*1b50*/  ULEA UR32, UR6, UR21, 0x10 ;  /* 0x0000001506207291 */ /* 0x000fe4000f8e80ff */
[----:B------:R-:W-:Y:S02]  /*1b60*/  UIADD3 UR4, UP1, UPT, UR38, 0x80, URZ ;  /* 0x0000008026047890 */ /* 0x000fe4000ff3e0ff */
[----:B------:R-:W-:Y:S02]  /*1b70*/  ULEA UR13, UR6, UR21, 0xc ;  /* 0x00000015060d7291 */ /* 0x000fe4000f8e60ff */
[----:B------:R-:W-:Y:S02]  /*1b80*/  UIADD3 UR14, UP0, UPT, UR38, 0x180, URZ ;  /* 0x00000180260e7890 */ /* 0x000fe4000ff1e0ff */
[----:B------:R-:W-:Y:S02]  /*1b90*/  UIADD3 UR58, UPT, UPT, UR42, -0x80, URZ ;  /* 0xffffff802a3a7890 */ /* 0x000fe4000fffe0ff */
[----:B------:R-:W-:-:S02]  /*1ba0*/  ULOP3.LUT UR57, UR7, 0xfefffff8, URZ, 0xc0, !UPT ;  /* 0xfefffff807397892 */ /* 0x000fc4000f8ec0ff */
[----:B------:R-:W-:Y:S02]  /*1bb0*/  UIADD3.X UR5, UPT, UPT, URZ, UR39, URZ, UP1, !UPT ;  /* 0x00000027ff057290 */ /* 0x000fe40008ffe4ff */
[----:B------:R-:W-:Y:S02]  /*1bc0*/  UIADD3 UR56, UPT, UPT, UR32, 0x2300, URZ ;  /* 0x0000230020387890 */ /* 0x000fe4000fffe0ff */
[----:B------:R-:W-:Y:S02]  /*1bd0*/  UIADD3 UR50, UPT, UPT, UR42, -0x40, URZ ;  /* 0xffffffc02a327890 */ /* 0x000fe4000fffe0ff */
[----:B------:R-:W-:Y:S02]  /*1be0*/  UIADD3 UR48, UPT, UPT, UR32, 0x6300, URZ ;  /* 0x0000630020307890 */ /* 0x000fe4000fffe0ff */
[----:B------:R-:W-:Y:S02]  /*1bf0*/  UIADD3 UR40, UPT, UPT, UR32, 0xa300, URZ ;  /* 0x0000a30020287890 */ /* 0x000fe4000fffe0ff */
[----:B------:R-:W-:-:S02]  /*1c00*/  UIADD3 UR34, UPT, UPT, UR42, 0x40, URZ ;  /* 0x000000402a227890 */ /* 0x000fc4000fffe0ff */
[----:B------:R-:W-:Y:S02]  /*1c10*/  UIADD3 UR32, UPT, UPT, UR32, 0xe300, URZ ;  /* 0x0000e30020207890 */ /* 0x000fe4000fffe0ff */
[----:B------:R-:W-:Y:S02]  /*1c20*/  UIADD3.X UR15, UPT, UPT, URZ, UR39, URZ, UP0, !UPT ;  /* 0x00000027ff0f7290 */ /* 0x000fe400087fe4ff */
[----:B------:R-:W-:Y:S02]  /*1c30*/  UIADD3 UR24, UPT, UPT, UR13, 0x32300, URZ ;  /* 0x000323000d187890 */ /* 0x000fe4000fffe0ff */
[----:B------:R-:W-:Y:S01]  /*1c40*/  UIADD3 UR8, UPT, UPT, UR13, 0x32700, URZ ;  /* 0x000327000d087890 */ /* 0x000fe2000fffe0ff */
[----:B------:R-:W-:Y:S01]  /*1c50*/  UMOV UR30, 0x0 ;  /* 0x00000000001e7882 */ /* 0x000fe20000000000 */
[----:B------:R-:W-:Y:S01]  /*1c60*/  UMOV UR31, 0x10000000 ;  /* 0x10000000001f7882 */ /* 0x000fe20000000000 */
[----:B------:R-:W-:Y:S01]  /*1c70*/  UMOV UR51, UR59 ;  /* 0x0000003b00337c82 */ /* 0x000fe20008000000 */
[----:B------:R-:W-:Y:S01]  /*1c80*/  UMOV UR52, UR60 ;  /* 0x0000003c00347c82 */ /* 0x000fe20008000000 */
[----:B------:R-:W-:Y:S01]  /*1c90*/  UMOV UR49, UR57 ;  /* 0x0000003900317c82 */ /* 0x000fe20008000000 */
[----:B------:R-:W-:Y:S01]  /*1ca0*/  UMOV UR43, UR59 ;  /* 0x0000003b002b7c82 */ /* 0x000fe20008000000 */
[----:B------:R-:W-:Y:S01]  /*1cb0*/  UMOV UR44, UR60 ;  /* 0x0000003c002c7c82 */ /* 0x000fe20008000000 */
[----:B------:R-:W-:Y:S01]  /*1cc0*/  UMOV UR41, UR57 ;  /* 0x0000003900297c82 */ /* 0x000fe20008000000 */
[----:B------:R-:W-:Y:S01]  /*1cd0*/  UTMALDG.3D.2CTA [UR56], [UR4], desc[UR30] ;  /* 0x00001e38040075b4 */ /* 0x000fe20008211000 */
[----:B------:R-:W-:Y:S01]  /*1ce0*/  UMOV UR35, UR59 ;  /* 0x0000003b00237c82 */ /* 0x000fe20008000000 */
        /* <DEDUP_REMOVED lines=10> */
[----:B------:R-:W-:Y:S01]  /*1d90*/  UIADD3 UR16, UPT, UPT, UR13, 0x32b00, URZ ;  /* 0x00032b000d107890 */ /* 0x000fe2000fffe0ff */
[----:B------:R-:W-:Y:S01]  /*1da0*/  UMOV UR18, UR42 ;  /* 0x0000002a00127c82 */ /* 0x000fe20008000000 */
[----:B------:R-:W-:Y:S01]  /*1db0*/  UMOV UR19, UR27 ;  /* 0x0000001b00137c82 */ /* 0x000fe20008000000 */
[----:B------:R-:W-:Y:S01]  /*1dc0*/  UTMALDG.3D.2CTA [UR40], [UR4], desc[UR30] ;  /* 0x00001e28040075b4 */ /* 0x000fe20008211000 */
[----:B------:R-:W-:Y:S01]  /*1dd0*/  UMOV UR20, UR60 ;  /* 0x0000003c00147c82 */ /* 0x000fe20008000000 */
[----:B------:R-:W-:Y:S01]  /*1de0*/  UMOV UR17, UR57 ;  /* 0x0000003900117c82 */ /* 0x000fe20008000000 */
[----:B------:R-:W-:Y:S01]  /*1df0*/  UTMALDG.3D.2CTA [UR32], [UR4], desc[UR30] ;  /* 0x00001e20040075b4 */ /* 0x000fe20008211000 */
[----:B------:R-:W-:Y:S01]  /*1e00*/  UTMALDG.3D.2CTA [UR24], [UR14], desc[UR30] ;  /* 0x00001e180e0075b4 */ /* 0x000fe20008211000 */
[----:B------:R2:W-:Y:S01]  /*1e10*/  UTMALDG.3D.2CTA [UR8], [UR14], desc[UR30] ;  /* 0x00001e080e0075b4 */ /* 0x0005e20008211000 */
[----:B------:R1:W-:Y:S01]  /*1e20*/  UTMALDG.3D.2CTA [UR16], [UR14], desc[UR30] ;  /* 0x00001e100e0075b4 */ /* 0x0003e20008211000 */
[----:B--2---:R-:W-:Y:S01]  /*1e30*/  UIADD3 UR8, UPT, UPT, UR13, 0x32f00, URZ ;  /* 0x00032f000d087890 */ /* 0x004fe2000fffe0ff */
[----:B------:R-:W-:-:S08]  /*1e40*/  UMOV UR10, UR34 ;  /* 0x00000022000a7c82 */ /* 0x000fd00008000000 */
[----:B------:R1:W-:Y:S02]  /*1e50*/  UTMALDG.3D.2CTA [UR8], [UR14], desc[UR30] ;  /* 0x00001e080e0075b4 */ /* 0x0003e40008211000 */
[----:B-1----:R-:W-:Y:S01]  /*1e60*/  NOP ;  /* 0x0000000000007918 */ /* 0x002fe20000000000 */
.L_x_32:
[----:B------:R-:W-:Y:S05]  /*1e70*/  BSYNC.RECONVERGENT B0 ;  /* 0x0000000000007941 */ /* 0x000fea0003800200 */
.L_x_31:
[----:B------:R-:W-:Y:S01]  /*1e80*/  UIADD3 UR42, UPT, UPT, UR42, 0x100, URZ ;  /* 0x000001002a2a7890 */ /* 0x000fe2000fffe0ff */
[----:B------:R-:W-:Y:S01]  /*1e90*/  UMOV UR6, UR23 ;  /* 0x0000001700067c82 */ /* 0x000fe20008000000 */
[----:B------:R-:W-:Y:S01]  /*1ea0*/  UMOV UR22, UR45 ;  /* 0x0000002d00167c82 */ /* 0x000fe20008000000 */
[----:B------:R-:W-:Y:S09]  /*1eb0*/  BRA.U UP2, `(.L_x_33) ;  /* 0xfffffff902b47547 */ /* 0x000ff2000b83ffff */
.L_x_25:
[----:B------:R-:W-:Y:S01]  /*1ec0*/  ULEA UR4, UR23, UR21, 0x3 ;  /* 0x0000001517047291 */ /* 0x000fe2000f8e18ff */
[----:B-1----:R-:W-:Y:S01]  /*1ed0*/  SHF.L.U32 R2, R15, 0x1f, RZ ;  /* 0x0000001f0f027819 */ /* 0x002fe200000006ff */
[----:B------:R-:W-:Y:S01]  /*1ee0*/  @!P1 SYNCS.ARRIVE.TRANS64.A1T0 RZ, [UR21+0x58], RZ ;  /* 0x000058ffffff99a7 */ /* 0x000fe20008100015 */
[----:B------:R-:W-:-:S06]  /*1ef0*/  UISETP.GT.AND UP0, UPT, UR53, UR47, UPT ;  /* 0x0000002f3500728c */ /* 0x000fcc000bf04270 */
[----:B------:R1:W1:Y:S03]  /*1f00*/  SYNCS.PHASECHK.TRANS64.TRYWAIT P1, [UR4+0x18], R2 ;  /* 0x00001802ff0075a7 */ /* 0x0002660008021104 */
[----:B------:R-:W-:Y:S05]  /*1f10*/  BRA.U !UP0, `(.L_x_34) ;  /* 0x0000000508507547 */ /* 0x000fea000b800000 */
[----:B------:R-:W-:Y:S01]  /*1f20*/  UIADD3 UR29, UPT, UPT, UR55, UR22, URZ ;  /* 0x00000016371d7290 */ /* 0x000fe2000fffe0ff */
[----:B------:R-:W-:-:S11]  /*1f30*/  UMOV UR6, UR23 ;  /* 0x0000001700067c82 */ /* 0x000fd60008000000 */
.L_x_42:
[----:B------:R-:W-:Y:S01]  /*1f40*/  ULEA UR7, UR6, UR21, 0x3 ;  /* 0x0000001506077291 */ /* 0x000fe2000f8e18ff */
[----:B--2---:R-:W-:Y:S01]  /*1f50*/  @P5 MOV R3, 0x22000 ;  /* 0x0002200000035802 */ /* 0x004fe20000000f00 */
[----:B-1----:R-:W-:Y:S10]  /*1f60*/  @P1 BRA `(.L_x_35) ;  /* 0x00000000000c1947 */ /* 0x002ff40003800000 */
[----:B------:R-:W-:-:S04]  /*1f70*/  SHF.L.U32 R5, R15, 0x1f, RZ ;  /* 0x0000001f0f057819 */ /* 0x000fc800000006ff */
[----:B------:R-:W1:Y:S02]  /*1f80*/  SYNCS.PHASECHK.TRANS64.TRYWAIT P0, [UR7+0x18], R5 ;  /* 0x00001805ff0075a7 */ /* 0x000e640008001107 */
[----:B-1----:R-:W-:Y:S05]  /*1f90*/  @!P0 BRA `(.L_x_36) ;  /* 0x0000005000a48947 */ /* 0x002fea0003800000 */
.L_x_35:
[----:B------:R2:W-:Y:S01]  /*1fa0*/  @P5 SYNCS.ARRIVE.TRANS64 RZ, [UR7], R3 ;  /* 0x00000003ffff59a7 */ /* 0x0005e20008000007 */
[----:B------:R-:W-:-:S04]  /*1fb0*/  ULOP3.LUT UR4, UR37, 0x2, URZ, 0xfc, !UPT ;  /* 0x0000000225047892 */ /* 0x000fc8000f8efcff */
[----:B------:R-:W-:-:S09]  /*1fc0*/  UISETP.NE.AND UP0, UPT, UR4, 0x2, UPT ;  /* 0x000000020400788c */ /* 0x000fd2000bf05270 */
[----:B------:R-:W-:Y:S05]  /*1fd0*/  BRA.U UP0, `(.L_x_37) ;  /* 0x0000000100047547 */ /* 0x000fea000b800000 */
[----:B------:R-:W-:Y:S05]  /*1fe0*/  BPT.TRAP 0x1 ;  /* 0x000000040000795c */ /* 0x000fea0000300000 */
.L_x_37:
[----:B------:R-:W-:Y:S04]  /*1ff0*/  BSSY.RECONVERGENT B0, `(.L_x_38) ;  /* 0x0000003000007945 */ /* 0x000fe80003800200 */
[----:B------:R-:W-:Y:S05]  /*2000*/  @!P4 BRA `(.L_x_39) ;  /* 0x000000000004c947 */ /* 0x000fea0003800000 */
[----:B------:R-:W-:Y:S05]  /*2010*/  BPT.TRAP 0x1 ;  /* 0x000000040000795c */ /* 0x000fea0000300000 */
.L_x_39:
[----:B------:R-:W-:Y:S05]  /*2020*/  BSYNC.RECONVERGENT B0 ;  /* 0x0000000000007941 */ /* 0x000fea0003800200 */
.L_x_38:
        /* <DEDUP_REMOVED lines=9> */
[----:B------:R1:W1:Y:S01]  /*20c0*/  SYNCS.PHASECHK.TRANS64.TRYWAIT P1, [UR4+0x18], R2 ;  /* 0x00001802ff0075a7 */ /* 0x0002620008021104 */
[----:B------:R-:W-:Y:S05]  /*20d0*/  @!P0 BRA `(.L_x_41) ;  /* 0x0000000000cc8947 */ /* 0x000fea0003800000 */
[----:B------:R-:W-:Y:S02]  /*20e0*/  ULEA UR32, UR6, UR21, 0x10 ;  /* 0x0000001506207291 */ /* 0x000fe4000f8e80ff */
[----:B------:R-:W-:Y:S02]  /*20f0*/  UIADD3 UR4, UP1, UPT, UR38, 0x80, URZ ;  /* 0x0000008026047890 */ /* 0x000fe4000ff3e0ff */
[----:B------:R-:W-:Y:S02]  /*2100*/  USHF.L.U32 UR58, UR22, 0x8, URZ ;  /* 0x00000008163a7899 */ /* 0x000fe400080006ff */
[----:B------:R-:W-:Y:S02]  /*2110*/  ULEA UR13, UR6, UR21, 0xc ;  /* 0x00000015060d7291 */ /* 0x000fe4000f8e60ff */
[----:B------:R-:W-:Y:S02]  /*2120*/  UIADD3 UR14, UP0, UPT, UR38, 0x180, URZ ;  /* 0x00000180260e7890 */ /* 0x000fe4000ff1e0ff */
[----:B------:R-:W-:-:S02]  /*2130*/  ULOP3.LUT UR57, UR7, 0xfefffff8, URZ, 0xc0, !UPT ;  /* 0xfefffff807397892 */ /* 0x000fc4000f8ec0ff */
[----:B------:R-:W-:Y:S02]  /*2140*/  UIADD3.X UR5, UPT, UPT, URZ, UR39, URZ, UP1, !UPT ;  /* 0x00000027ff057290 */ /* 0x000fe40008ffe4ff */
[----:B------:R-:W-:Y:S02]  /*2150*/  UIADD3 UR56, UPT, UPT, UR32, 0x2300, URZ ;  /* 0x0000230020387890 */ /* 0x000fe4000fffe0ff */
[----:B------:R-:W-:Y:S02]  /*2160*/  UIADD3 UR50, UPT, UPT, UR58, 0x40, URZ ;  /* 0x000000403a327890 */ /* 0x000fe4000fffe0ff */
[----:B------:R-:W-:Y:S02]  /*2170*/  UIADD3 UR48, UPT, UPT, UR32, 0x6300, URZ ;  /* 0x0000630020307890 */ /* 0x000fe4000fffe0ff */
[----:B------:R-:W-:Y:S02]  /*2180*/  UIADD3 UR42, UPT, UPT, UR58, 0x80, URZ ;  /* 0x000000803a2a7890 */ /* 0x000fe4000fffe0ff */
[----:B------:R-:W-:-:S02]  /*2190*/  UIADD3 UR40, UPT, UPT, UR32, 0xa300, URZ ;  /* 0x0000a30020287890 */ /* 0x000fc4000fffe0ff */
[----:B------:R-:W-:Y:S02]  /*21a0*/  UIADD3 UR34, UPT, UPT, UR58, 0xc0, URZ ;  /* 0x000000c03a227890 */ /* 0x000fe4000fffe0ff */
        /* <DEDUP_REMOVED lines=37> */
[----:B--2---:R-:W-:Y:S01]  /*2400*/  NOP ;  /* 0x0000000000007918 */ /* 0x004fe20000000000 */
.L_x_41:
[----:B-1----:R-:W-:Y:S05]  /*2410*/  BSYNC.RECONVERGENT B0 ;  /* 0x0000000000007941 */ /* 0x002fea0003800200 */
.L_x_40:
[----:B------:R-:W-:Y:S01]  /*2420*/  UIADD3 UR22, UPT, UPT, UR22, 0x1, URZ ;  /* 0x0000000116167890 */ /* 0x000fe2000fffe0ff */
[----:B------:R-:W-:-:S03]  /*2430*/  UMOV UR6, UR23 ;  /* 0x0000001700067c82 */ /* 0x000fc60008000000 */
[----:B------:R-:W-:-:S09]  /*2440*/  UISETP.NE.AND UP0, UPT, UR22, UR29, UPT ;  /* 0x0000001d1600728c */ /* 0x000fd2000bf05270 */
[----:B------:R-:W-:Y:S05]  /*2450*/  BRA.U UP0, `(.L_x_42) ;  /* 0xfffffff900b87547 */ /* 0x000fea000b83ffff */
.L_x_34:
[----:B-1----:R-:W-:Y:S01]  /*2460*/  LEA R2, R14, UR21, 0x3 ;  /* 0x000000150e027c11 */ /* 0x002fe2000f8e18ff */
[----:B------:R-:W-:Y:S01]  /*2470*/  NOP ;  /* 0x0000000000007918 */ /* 0x000fe20000000000 */
[----:B--2---:R-:W-:Y:S02]  /*2480*/  SHF.L.U32 R3, R12, 0x1f, RZ ;  /* 0x0000001f0c037819 */ /* 0x004fe400000006ff */
[----:B------:R-:W-:Y:S02]  /*2490*/  LEA R4, R14, UR21, 0x4 ;  /* 0x000000150e047c11 */ /* 0x000fe4000f8e20ff */
[----:B------:R-:W1:Y:S02]  /*24a0*/  SYNCS.PHASECHK.TRANS64.TRYWAIT P0, [R2+URZ+0x60], R3 ;  /* 0x00006003020075a7 */ /* 0x000e6400080011ff */
[----:B-1----:R-:W-:Y:S05]  /*24b0*/  @!P0 BRA `(.L_x_43) ;  /* 0x0000004c00748947 */ /* 0x002fea0003800000 */
.L_x_126:
[----:B------:R-:W4:Y:S01]  /*24c0*/  LDS.128 R4, [R4+0xf0] ;  /* 0x0000f00004047984 */ /* 0x000f220000000c00 */
[----:B------:R-:W-:Y:S01]  /*24d0*/  ISETP.GE.AND P0, PT, R26, 0x1, PT ;  /* 0x000000011a00780c */ /* 0x000fe20003f06270 */
[----:B-1----:R-:W-:Y:S01]  /*24e0*/  VIADD R2, R2, 0x70 ;  /* 0x0000007002027836 */ /* 0x002fe20000000000 */
[----:B------:R-:W-:Y:S01]  /*24f0*/  @!PT LDS RZ, [RZ] ;  /* 0x00000000fffff984 */ /* 0x000fe20000000800 */
[----:B------:R-:W-:Y:S01]  /*2500*/  @!PT LDS RZ, [RZ] ;  /* 0x00000000fffff984 */ /* 0x000fe20000000800 */
[----:B------:R-:W-:Y:S01]  /*2510*/  @!PT LDS RZ, [RZ] ;  /* 0x00000000fffff984 */ /* 0x000fe20000000800 */
[----:B------:R-:W-:Y:S01]  /*2520*/  @!PT LDS RZ, [RZ] ;  /* 0x00000000fffff984 */ /* 0x000fe20000000800 */
[----:B------:R1:W-:Y:S06]  /*2530*/  MEMBAR.ALL.CTA ;  /* 0x0000000000007992 */ /* 0x0003ec0000008000 */
[----:B-1----:R-:W1:Y:S01]  /*2540*/  FENCE.VIEW.ASYNC.S ;  /* 0x00000000000073c6 */ /* 0x002e620000000000 */
[----:B------:R-:W-:-:S04]  /*2550*/  PRMT R2, RZ, 0x654, R2 ;  /* 0x00000654ff027816 */ /* 0x000fc80000000002 */
[----:B-1----:R1:W-:Y:S01]  /*2560*/  SYNCS.ARRIVE.TRANS64.RED.A1T0 RZ, [R2+URZ], RZ ;  /* 0x000000ff02ff79a7 */ /* 0x0023e200081004ff */
[----:B----4-:R-:W-:-:S13]  /*2570*/  LOP3.LUT P2, RZ, R6, 0x1, RZ, 0xc0, !PT ;  /* 0x0000000106ff7812 */ /* 0x010fda000784c0ff */
[----:B------:R-:W-:Y:S01]  /*2580*/  @P2 SHF.R.U32.HI R3, RZ, 0x10, R5 ;  /* 0x00000010ff032819 */ /* 0x000fe20000011605 */
[----:B------:R-:W-:Y:S01]  /*2590*/  VOTEU.ANY UP0, P2 ;  /* 0x0000000000ff7886 */ /* 0x000fe20001000100 */
[----:B------:R-:W-:Y:S02]  /*25a0*/  @P2 MOV R13, R4 ;  /* 0x00000004000d2202 */ /* 0x000fe40000000f00 */
[----:B------:R-:W-:Y:S02]  /*25b0*/  @P2 R2UR.BROADCAST UR4, R3 ;  /* 0x00000000030422ca */ /* 0x000fe400008e0000 */
[----:B------:R-:W-:-:S11]  /*25c0*/  @P2 LOP3.LUT R11, R5, 0xffff, RZ, 0xc0, !PT ;  /* 0x0000ffff050b2812 */ /* 0x000fd600078ec0ff */
[----:B------:R-:W-:Y:S01]  /*25d0*/  @UP0 UMOV UR60, UR4 ;  /* 0x00000004003c0c82 */ /* 0x000fe20008000000 */
[----:B-1----:R-:W-:Y:S05]  /*25e0*/  @!P0 BRA `(.L_x_44) ;  /* 0x0000000000b88947 */ /* 0x002fea0003800000 */
[----:B------:R-:W3:Y:S01]  /*25f0*/  LDC.64 R4, c[0x0][0xb18] ;  /* 0x0002c600ff047b82 */ /* 0x000ee20000000a00 */
[----:B------:R-:W-:-:S07]  /*2600*/  ISETP.NE.AND P3, PT, R26, 0x1, PT ;  /* 0x000000011a00780c */ /* 0x000fce0003f65270 */
[----:B------:R-:W1:Y:S08]  /*2610*/  LDC.64 R6, c[0x0][0xb10] ;  /* 0x0002c400ff067b82 */ /* 0x000e700000000a00 */
[----:B------:R-:W2:Y:S08]  /*2620*/  LDC R18, c[0x0][0xb20] ;  /* 0x0002c800ff127b82 */ /* 0x000eb00000000800 */
[----:B------:R-:W4:Y:S01]  /*2630*/  LDC R20, c[0x0][0xb0c] ;  /* 0x0002c300ff147b82 */ /* 0x000f220000000800 */
[----:B---3--:R-:W-:Y:S01]  /*2640*/  IMAD.HI.U32 R19, R0, R5, RZ ;  /* 0x0000000500137227 */ /* 0x008fe200078e00ff */
[----:B------:R-:W-:-:S03]  /*2650*/  ISETP.NE.AND P0, PT, R4, 0x1, PT ;  /* 0x000000010400780c */ /* 0x000fc60003f05270 */
[----:B------:R-:W-:-:S03]  /*2660*/  IMAD.HI.U32 R5, R11, R5, RZ ;  /* 0x000000050b057227 */ /* 0x000fc600078e00ff */
[----:B------:R-:W3:Y:S01]  /*2670*/  LDC.64 R2, c[0x0][0xb28] ;  /* 0x0002ca00ff027b82 */ /* 0x000ee20000000a00 */
[----:B-1----:R-:W-:-:S04]  /*2680*/  IMAD.HI.U32 R22, R9, R6, RZ ;  /* 0x0000000609167227 */ /* 0x002fc800078e00ff */
[----:B------:R-:W-:Y:S01]  /*2690*/  IMAD.HI.U32 R24, R13, R6, RZ ;  /* 0x000000060d187227 */ /* 0x000fe200078e00ff */
[----:B------:R-:W-:Y:S02]  /*26a0*/  SHF.R.U32.HI R22, RZ, R7, R22 ;  /* 0x00000007ff167219 */ /* 0x000fe40000011616 */
[-C--:B--2---:R-:W-:Y:S02]  /*26b0*/  SHF.R.U32.HI R19, RZ, R18.reuse, R19 ;  /* 0x00000012ff137219 */ /* 0x084fe40000011613 */
[----:B------:R-:W-:Y:S02]  /*26c0*/  SHF.R.U32.HI R18, RZ, R18, R5 ;  /* 0x00000012ff127219 */ /* 0x000fe40000011605 */
[----:B------:R-:W-:Y:S02]  /*26d0*/  SEL R19, R0, R19, !P0 ;  /* 0x0000001300137207 */ /* 0x000fe40004000000 */
[----:B------:R-:W-:Y:S02]  /*26e0*/  SHF.R.U32.HI R24, RZ, R7, R24 ;  /* 0x00000007ff187219 */ /* 0x000fe40000011618 */
[----:B----4-:R-:W-:-:S02]  /*26f0*/  ISETP.NE.AND P1, PT, R20, 0x1, PT ;  /* 0x000000011400780c */ /* 0x010fc40003f25270 */
[----:B------:R-:W-:Y:S02]  /*2700*/  SEL R5, R11, R18, !P0 ;  /* 0x000000120b057207 */ /* 0x000fe40004000000 */
[----:B------:R-:W-:Y:S02]  /*2710*/  SEL R21, R9, R22, !P1 ;  /* 0x0000001609157207 */ /* 0x000fe40004800000 */
[----:B------:R-:W-:Y:S01]  /*2720*/  SEL R7, R13, R24, !P1 ;  /* 0x000000180d077207 */ /* 0x000fe20004800000 */
[----:B---3--:R-:W-:-:S04]  /*2730*/  IMAD.HI.U32 R22, R19, R2, RZ ;  /* 0x0000000213167227 */ /* 0x008fc800078e00ff */
[----:B------:R-:W-:Y:S01]  /*2740*/  IMAD.HI.U32 R6, R21, R2, RZ ;  /* 0x0000000215067227 */ /* 0x000fe200078e00ff */
[----:B------:R-:W-:-:S04]  /*2750*/  @P3 SHF.R.U32.HI R19, RZ, R3, R22 ;  /* 0x00000003ff133219 */ /* 0x000fc80000011616 */
        /* <DEDUP_REMOVED lines=8> */
[----:B------:R-:W-:-:S04]  /*27e0*/  @!P0 IMAD.HI.U32 R18, R7, R2, RZ ;  /* 0x0000000207128227 */ /* 0x000fc800078e00ff */
[----:B------:R-:W-:Y:S01]  /*27f0*/  IMAD.MOV R2, RZ, RZ, -R6 ;  /* 0x000000ffff027224 */ /* 0x000fe200078e0a06 */
[----:B------:R-:W-:-:S03]  /*2800*/  @!P0 SHF.R.U32.HI R18, RZ, R3, R18 ;  /* 0x00000003ff128219 */ /* 0x000fc60000011612 */
[----:B------:R-:W-:Y:S01]  /*2810*/  IMAD R2, R26, R2, R5 ;  /* 0x000000021a027224 */ /* 0x000fe200078e0205 */
[----:B------:R-:W-:Y:S02]  /*2820*/  @!P0 SEL R3, R7, R18, !P3 ;  /* 0x0000001207038207 */ /* 0x000fe40005800000 */
[----:B------:R-:W-:-:S03]  /*2830*/  IADD3 R18, PT, PT, -R5, RZ, RZ ;  /* 0x000000ff05127210 */ /* 0x000fc60007ffe1ff */
[--C-:B------:R-:W-:Y:S02]  /*2840*/  @!P0 IMAD.IADD R6, R6, 0x1, -R3.reuse ;  /* 0x0000000106068824 */ /* 0x100fe400078e0a03 */
[----:B------:R-:W-:Y:S01]  /*2850*/  @!P0 IMAD R3, R2, R21, R3 ;  /* 0x0000001502038224 */ /* 0x000fe200078e0203 */
[----:B------:R-:W-:Y:S01]  /*2860*/  IADD3 R2, PT, PT, -R7, RZ, RZ ;  /* 0x000000ff07027210 */ /* 0x000fe20007ffe1ff */
[----:B------:R-:W-:Y:S02]  /*2870*/  @!P0 IMAD R5, R26, R6, R7 ;  /* 0x000000061a058224 */ /* 0x000fe400078e0207 */
[----:B------:R-:W-:Y:S02]  /*2880*/  IMAD R11, R4, R18, R11 ;  /* 0x00000012040b7224 */ /* 0x000fe400078e020b */
[----:B------:R-:W-:Y:S02]  /*2890*/  @!P0 IMAD.MOV.U32 R7, RZ, RZ, R3 ;  /* 0x000000ffff078224 */ /* 0x000fe400078e0003 */
[----:B------:R-:W-:-:S02]  /*28a0*/  IMAD R2, R20, R2, R13 ;  /* 0x0000000214027224 */ /* 0x000fc400078e020d */
[----:B------:R-:W-:Y:S02]  /*28b0*/  IMAD R11, R5, R4, R11 ;  /* 0x00000004050b7224 */ /* 0x000fe400078e020b */
[----:B------:R-:W-:Y:S02]  /*28c0*/  IMAD R13, R7, R20, R2 ;  /* 0x00000014070d7224 */ /* 0x000fe400078e0202 */
.L_x_44:
[----:B------:R-:W1:Y:S02]  /*28d0*/  LDCU UR4, c[0x0][0xb30] ;  /* 0x00016600ff0477ac */ /* 0x000e640008000800 */
[----:B-1----:R-:W-:-:S09]  /*28e0*/  UISETP.NE.AND UP0, UPT, UR4, 0x1, UPT ;  /* 0x000000010400788c */ /* 0x002fd2000bf05270 */
[----:B------:R-:W-:Y:S05]  /*28f0*/  BRA.U UP0, `(.L_x_45) ;  /* 0x0000000100407547 */ /* 0x000fea000b800000 */
[----:B------:R-:W1:Y:S08]  /*2900*/  LDC.64 R4, c[0x0][0xb10] ;  /* 0x0002c400ff047b82 */ /* 0x000e700000000a00 */
[----:B------:R-:W2:Y:S08]  /*2910*/  LDC.64 R2, c[0x0][0xb18] ;  /* 0x0002c600ff027b82 */ /* 0x000eb00000000a00 */
[----:B------:R-:W4:Y:S08]  /*2920*/  LDC R6, c[0x0][0xb20] ;  /* 0x0002c800ff067b82 */ /* 0x000f300000000800 */
[----:B------:R-:W3:Y:S01]  /*2930*/  LDC R18, c[0x0][0xb0c] ;  /* 0x0002c300ff127b82 */ /* 0x000ee20000000800 */
[----:B-1----:R-:W-:-:S05]  /*2940*/  IMAD.HI.U32 R4, R13, R4, RZ ;  /* 0x000000040d047227 */ /* 0x002fca00078e00ff */
[----:B------:R-:W-:Y:S01]  /*2950*/  SHF.R.U32.HI R4, RZ, R5, R4 ;  /* 0x00000005ff047219 */ /* 0x000fe20000011604 */
[----:B--2---:R-:W-:Y:S01]  /*2960*/  IMAD.HI.U32 R3, R11, R3, RZ ;  /* 0x000000030b037227 */ /* 0x004fe200078e00ff */
[----:B------:R-:W-:-:S04]  /*2970*/  ISETP.NE.AND P0, PT, R2, 0x1, PT ;  /* 0x000000010200780c */ /* 0x000fc80003f05270 */
[----:B----4-:R-:W-:-:S04]  /*2980*/  SHF.R.U32.HI R6, RZ, R6, R3 ;  /* 0x00000006ff067219 */ /* 0x010fc80000011603 */
[----:B------:R-:W-:Y:S02]  /*2990*/  SEL R3, R11, R6, !P0 ;  /* 0x000000060b037207 */ /* 0x000fe40004000000 */
[----:B---3--:R-:W-:-:S04]  /*29a0*/  ISETP.NE.AND P1, PT, R18, 0x1, PT ;  /* 0x000000011200780c */ /* 0x008fc80003f25270 */
[----:B------:R-:W-:-:S05]  /*29b0*/  SEL R4, R13, R4, !P1 ;  /* 0x000000040d047207 */ /* 0x000fca0004800000 */
[----:B------:R-:W-:Y:S02]  /*29c0*/  IMAD.IADD R5, R3, 0x1, -R4 ;  /* 0x0000000103057824 */ /* 0x000fe400078e0a04 */
[----:B------:R-:W-:Y:S02]  /*29d0*/  IMAD.IADD R3, R4, 0x1, -R3 ;  /* 0x0000000104037824 */ /* 0x000fe400078e0a03 */
[----:B------:R-:W-:Y:S02]  /*29e0*/  IMAD R13, R5, R18, R13 ;  /* 0x00000012050d7224 */ /* 0x000fe400078e020d */
[----:B------:R-:W-:-:S07]  /*29f0*/  IMAD R11, R3, R2, R11 ;  /* 0x00000002030b7224 */ /* 0x000fce00078e020b */
.L_x_45:
[----:B------:R-:W-:Y:S01]  /*2a00*/  VIADD R14, R14, 0x1 ;  /* 0x000000010e0e7836 */ /* 0x000fe20000000000 */
[----:B------:R-:W-:Y:S01]  /*2a10*/  PLOP3.LUT P1, PT, PT, PT, PT, 0x80, 0x8 ;  /* 0x000000000008781c */ /* 0x000fe20003f2f070 */
[----:B------:R-:W-:Y:S02]  /*2a20*/  IMAD.IADD R63, R13, 0x1, R68 ;  /* 0x000000010d3f7824 */ /* 0x000fe400078e0244 */
[----:B------:R-:W-:Y:S01]  /*2a30*/  IMAD.IADD R69, R11, 0x1, R62 ;  /* 0x000000010b457824 */ /* 0x000fe200078e023e */
[----:B------:R-:W-:-:S04]  /*2a40*/  ISETP.NE.AND P0, PT, R14, 0x2, PT ;  /* 0x000000020e00780c */ /* 0x000fc80003f05270 */
[----:B------:R-:W-:Y:S02]  /*2a50*/  SEL R3, RZ, 0x1, P0 ;  /* 0x00000001ff037807 */ /* 0x000fe40000000000 */
[----:B------:R-:W-:Y:S02]  /*2a60*/  SEL R14, R14, RZ, P0 ;  /* 0x000000ff0e0e7207 */ /* 0x000fe40000000000 */
[----:B------:R-:W-:Y:S01]  /*2a70*/  LOP3.LUT R12, R12, R3, RZ, 0x3c, !PT ;  /* 0x000000030c0c7212 */ /* 0x000fe200078e3cff */
[----:B------:R-:W-:Y:S06]  /*2a80*/  @P2 BRA `(.L_x_46) ;  /* 0xffffffec00302947 */ /* 0x000fec000383ffff */
[----:B------:R-:W-:Y:S01]  /*2a90*/  UIADD3 UR21, UPT, UPT, UR21, 0x18, URZ ;  /* 0x0000001815157890 */ /* 0x000fe2000fffe0ff */
[----:B------:R-:W-:-:S03]  /*2aa0*/  SHF.L.U32 R3, R15, 0x1f, RZ ;  /* 0x0000001f0f037819 */ /* 0x000fc600000006ff */
[----:B------:R-:W-:-:S09]  /*2ab0*/  ULEA UR4, UR23, UR21, 0x3 ;  /* 0x0000001517047291 */ /* 0x000fd2000f8e18ff */
[----:B------:R-:W1:Y:S02]  /*2ac0*/  SYNCS.PHASECHK.TRANS64.TRYWAIT P0, [UR4], R3 ;  /* 0x00000003ff0075a7 */ /* 0x000e640008001104 */
[----:B-1----:R-:W-:Y:S05]  /*2ad0*/  @!P0 BRA `(.L_x_47) ;  /* 0x0000004800008947 */ /* 0x002fea0003800000 */
.L_x_128:
[----:B------:R-:W-:-:S04]  /*2ae0*/  UIADD3 UR4, UPT, UPT, UR23, 0x1, URZ ;  /* 0x0000000117047890 */ /* 0x000fc8000fffe0ff */
[----:B------:R-:W-:-:S04]  /*2af0*/  UISETP.NE.AND UP0, UPT, UR4, 0x3, UPT ;  /* 0x000000030400788c */ /* 0x000fc8000bf05270 */
[----:B------:R-:W-:Y:S02]  /*2b00*/  USEL UR6, URZ, 0x1, UP0 ;  /* 0x00000001ff067887 */ /* 0x000fe40008000000 */
[----:B------:R-:W-:-:S04]  /*2b10*/  USEL UR4, UR4, URZ, UP0 ;  /* 0x000000ff04047287 */ /* 0x000fc80008000000 */
[----:B------:R-:W-:Y:S01]  /*2b20*/  ULEA UR5, UR4, UR21, 0x3 ;  /* 0x0000001504057291 */ /* 0x000fe2000f8e18ff */
[----:B------:R-:W-:-:S04]  /*2b30*/  LOP3.LUT R15, R15, UR6, RZ, 0x3c, !PT ;  /* 0x000000060f0f7c12 */ /* 0x000fc8000f8e3cff */
[----:B-1----:R-:W-:-:S04]  /*2b40*/  SHF.L.U32 R3, R15, 0x1f, RZ ;  /* 0x0000001f0f037819 */ /* 0x002fc800000006ff */
[----:B------:R-:W1:Y:S02]  /*2b50*/  SYNCS.PHASECHK.TRANS64.TRYWAIT P0, [UR5], R3 ;  /* 0x00000003ff0075a7 */ /* 0x000e640008001105 */
[----:B-1----:R-:W-:Y:S05]  /*2b60*/  @!P0 BRA `(.L_x_48) ;  /* 0x0000004400f48947 */ /* 0x002fea0003800000 */
.L_x_130:
[----:B------:R-:W-:-:S04]  /*2b70*/  UIADD3 UR4, UPT, UPT, UR4, 0x1, URZ ;  /* 0x0000000104047890 */ /* 0x000fc8000fffe0ff */
[----:B------:R-:W-:-:S04]  /*2b80*/  UISETP.NE.AND UP0, UPT, UR4, 0x3, UPT ;  /* 0x000000030400788c */ /* 0x000fc8000bf05270 */
[----:B------:R-:W-:Y:S02]  /*2b90*/  USEL UR5, URZ, 0x1, UP0 ;  /* 0x00000001ff057887 */ /* 0x000fe40008000000 */
[----:B------:R-:W-:-:S04]  /*2ba0*/  USEL UR4, UR4, URZ, UP0 ;  /* 0x000000ff04047287 */ /* 0x000fc80008000000 */
[----:B------:R-:W-:Y:S01]  /*2bb0*/  ULEA UR4, UR4, UR21, 0x3 ;  /* 0x0000001504047291 */ /* 0x000fe2000f8e18ff */
[----:B-1----:R-:W-:-:S04]  /*2bc0*/  LOP3.LUT R3, R15, UR5, RZ, 0x3c, !PT ;  /* 0x000000050f037c12 */ /* 0x002fc8000f8e3cff */
[----:B------:R-:W-:Y:S01]  /*2bd0*/  SHF.L.U32 R3, R3, 0x1f, RZ ;  /* 0x0000001f03037819 */ /* 0x000fe200000006ff */
[----:B---3--:R-:W-:-:S07]  /*2be0*/  IMAD.U32 R0, RZ, RZ, UR4 ;  /* 0x00000004ff007e24 */ /* 0x008fce000f8e00ff */
.L_x_49:
[----:B-1----:R1:W2:Y:S02]  /*2bf0*/  SYNCS.PHASECHK.TRANS64.TRYWAIT P0, [R0+URZ], R3 ;  /* 0x00000003000075a7 */ /* 0x0022a400080011ff */
[----:B--2---:R-:W-:Y:S05]  /*2c00*/  @!P0 NANOSLEEP.SYNCS 0x989680 ;  /* 0x009896800000895d */ /* 0x004fea0003900000 */
[----:B------:R-:W2:Y:S02]  /*2c10*/  @!P0 SYNCS.PHASECHK.TRANS64 P0, [R0+URZ], R3 ;  /* 0x00000003000085a7 */ /* 0x000ea400080010ff */
[----:B--2---:R-:W-:Y:S05]  /*2c20*/  @P0 EXIT ;  /* 0x000000000000094d */ /* 0x004fea0003800000 */
[----:B------:R-:W-:Y:S05]  /*2c30*/  BRA `(.L_x_49) ;  /* 0xfffffffc00ec7947 */ /* 0x000fea000383ffff */
.L_x_22:
[----:B------:R-:W-:-:S04]  /*2c40*/  UISETP.NE.AND UP1, UPT, UR46, URZ, UPT ;  /* 0x000000ff2e00728c */ /* 0x000fc8000bf25270 */
[----:B------:R-:W-:-:S09]  /*2c50*/  UISETP.NE.OR UP1, UPT, UR10, 0x1, UP1 ;  /* 0x000000010a00788c */ /* 0x000fd20008f25670 */
[----:B------:R-:W-:Y:S05]  /*2c60*/  BRA.U UP1, `(.L_x_50) ;  /* 0x00000005014c7547 */ /* 0x000fea000b800000 */
[----:B------:R-:W-:Y:S01]  /*2c70*/  HFMA2 R11, -RZ, RZ, 0, 0 ;  /* 0x00000000ff0b7431 */ /* 0x000fe200000001ff */
[----:B------:R-:W-:Y:S01]  /*2c80*/  ISETP.GE.U32.AND P2, PT, R10, 0x2, PT ;  /* 0x000000020a00780c */ /* 0x000fe20003f46070 */
[----:B------:R-:W-:Y:S01]  /*2c90*/  IMAD.MOV.U32 R12, RZ, RZ, 0x1 ;  /* 0x00000001ff0c7424 */ /* 0x000fe200078e00ff */
[----:B------:R-:W-:Y:S01]  /*2ca0*/  CS2R R8, SRZ ;  /* 0x0000000000087805 */ /* 0x000fe2000001ff00 */
[----:B------:R-:W-:Y:S01]  /*2cb0*/  IMAD.MOV.U32 R3, RZ, RZ, RZ ;  /* 0x000000ffff037224 */ /* 0x000fe200078e00ff */
[----:B------:R-:W-:Y:S01]  /*2cc0*/  UMOV UR6, 0x400 ;  /* 0x0000040000067882 */ /* 0x000fe20000000000 */
[----:B------:R-:W-:Y:S01]  /*2cd0*/  UMOV UR5, URZ ;  /* 0x000000ff00057c82 */ /* 0x000fe20008000000 */
[----:B------:R-:W-:-:S12]  /*2ce0*/  ULEA UR6, UR46, UR6, 0x18 ;  /* 0x000000062e067291 */ /* 0x000fd8000f8ec0ff */
.L_x_54:
[----:B------:R-:W-:Y:S02]  /*2cf0*/  LEA R0, R3, UR6, 0x3 ;  /* 0x0000000603007c11 */ /* 0x000fe4000f8e18ff */
[----:B------:R-:W-:-:S03]  /*2d00*/  SHF.L.U32 R5, R8, 0x1f, RZ ;  /* 0x0000001f08057819 */ /* 0x000fc600000006ff */
[----:B------:R-:W-:Y:S01]  /*2d10*/  VIADD R4, R0, 0xd0 ;  /* 0x000000d000047836 */ /* 0x000fe20000000000 */
[----:B------:R-:W1:Y:S02]  /*2d20*/  SYNCS.PHASECHK.TRANS64.TRYWAIT P0, [R0+URZ+0xc0], R5 ;  /* 0x0000c005000075a7 */ /* 0x000e6400080011ff */
[----:B-1----:R-:W-:Y:S05]  /*2d30*/  @!P0 BRA `(.L_x_51) ;  /* 0x0000004400988947 */ /* 0x002fea0003800000 */
.L_x_131:
[----:B------:R-:W-:Y:S01]  /*2d40*/  ULEA UR4, UR5, UR6, 0x3 ;  /* 0x0000000605047291 */ /* 0x000fe2000f8e18ff */
[----:B------:R-:W-:Y:S01]  /*2d50*/  PRMT R4, RZ, 0x654, R4 ;  /* 0x00000654ff047816 */ /* 0x000fe20000000004 */
[----:B-1----:R-:W-:Y:S01]  /*2d60*/  @!P2 IMAD.MOV.U32 R5, RZ, RZ, 0x10 ;  /* 0x00000010ff05a424 */ /* 0x002fe200078e00ff */
[----:B------:R-:W-:Y:S01]  /*2d70*/  SHF.L.U32 R7, R12, 0x1f, RZ ;  /* 0x0000001f0c077819 */ /* 0x000fe200000006ff */
[----:B------:R-:W-:Y:S01]  /*2d80*/  UIADD3 UR7, UPT, UPT, UR4, 0x60, URZ ;  /* 0x0000006004077890 */ /* 0x000fe2000fffe0ff */
[----:B------:R1:W-:Y:S05]  /*2d90*/  SYNCS.ARRIVE.TRANS64.RED.A1T0 RZ, [R4+URZ], RZ ;  /* 0x000000ff04ff79a7 */ /* 0x0003ea00081004ff */
[----:B------:R-:W-:Y:S01]  /*2da0*/  IMAD.U32 R13, RZ, RZ, UR7 ;  /* 0x00000007ff0d7e24 */ /* 0x000fe2000f8e00ff */
[----:B------:R-:W2:Y:S04]  /*2db0*/  SYNCS.PHASECHK.TRANS64.TRYWAIT P0, [UR4+0x70], R7 ;  /* 0x00007007ff0075a7 */ /* 0x000ea80008001104 */
[----:B------:R-:W-:Y:S01]  /*2dc0*/  PRMT R13, R10, 0x654, R13 ;  /* 0x000006540a0d7816 */ /* 0x000fe2000000000d */
[----:B-12---:R-:W-:Y:S06]  /*2dd0*/  @!P0 BRA `(.L_x_52) ;  /* 0x0000004400848947 */ /* 0x006fec0003800000 */
.L_x_133:
[----:B------:R-:W-:Y:S01]  /*2de0*/  ULEA UR8, UR5, UR6, 0x4 ;  /* 0x0000000605087291 */ /* 0x000fe2000f8e20ff */
[----:B------:R-:W-:Y:S01]  /*2df0*/  SEL R2, R13, R2, !P2 ;  /* 0x000000020d027207 */ /* 0x000fe20005000000 */
[----:B------:R-:W-:Y:S01]  /*2e00*/  UIADD3 UR9, UPT, UPT, UR4, 0x60, URZ ;  /* 0x0000006004097890 */ /* 0x000fe2000fffe0ff */
[----:B-1----:R-:W-:Y:S01]  /*2e10*/  LEA R0, R11, UR6, 0x3 ;  /* 0x000000060b007c11 */ /* 0x002fe2000f8e18ff */
[----:B------:R-:W-:Y:S01]  /*2e20*/  UIADD3 UR8, UPT, UPT, UR8, 0xf0, URZ ;  /* 0x000000f008087890 */ /* 0x000fe2000fffe0ff */
[----:B------:R1:W-:Y:S01]  /*2e30*/  @!P2 SYNCS.ARRIVE.TRANS64.RED RZ, [R2+URZ], R5 ;  /* 0x0000000502ffa9a7 */ /* 0x0003e200080004ff */
[----:B------:R-:W-:Y:S01]  /*2e40*/  UIADD3 UR4, UPT, UPT, UR5, 0x1, URZ ;  /* 0x0000000105047890 */ /* 0x000fe2000fffe0ff */
[----:B------:R-:W-:-:S03]  /*2e50*/  VIADD R3, R3, 0x1 ;  /* 0x0000000103037836 */ /* 0x000fc60000000000 */
[----:B------:R-:W-:Y:S02]  /*2e60*/  UISETP.NE.AND UP0, UPT, UR4, 0x2, UPT ;  /* 0x000000020400788c */ /* 0x000fe4000bf05270 */
[----:B------:R-:W-:Y:S01]  /*2e70*/  ISETP.NE.AND P0, PT, R3, 0x2, PT ;  /* 0x000000020300780c */ /* 0x000fe20003f05270 */
[----:B------:R-:W-:Y:S06]  /*2e80*/  UGETNEXTWORKID.BROADCAST [UR8], [UR9] ;  /* 0x00000000080073ca */ /* 0x000fec0008000100 */
[----:B------:R-:W-:Y:S02]  /*2e90*/  USEL UR7, URZ, 0x1, UP0 ;  /* 0x00000001ff077887 */ /* 0x000fe40008000000 */
[----:B------:R-:W-:-:S04]  /*2ea0*/  USEL UR5, UR4, URZ, UP0 ;  /* 0x000000ff04057287 */ /* 0x000fc80008000000 */
[----:B------:R-:W-:Y:S02]  /*2eb0*/  LOP3.LUT R12, R12, UR7, RZ, 0x3c, !PT ;  /* 0x000000070c0c7c12 */ /* 0x000fe4000f8e3cff */
[----:B-1----:R-:W-:-:S04]  /*2ec0*/  SHF.L.U32 R5, R9, 0x1f, RZ ;  /* 0x0000001f09057819 */ /* 0x002fc800000006ff */
[----:B------:R-:W1:Y:S02]  /*2ed0*/  SYNCS.PHASECHK.TRANS64.TRYWAIT P1, [R0+URZ+0x60], R5 ;  /* 0x00006005000075a7 */ /* 0x000e6400080211ff */
[----:B-1----:R-:W-:Y:S05]  /*2ee0*/  @!P1 BRA `(.L_x_53) ;  /* 0x0000004400589947 */ /* 0x002fea0003800000 */
.L_x_134:
[----:B------:R-:W-:Y:S01]  /*2ef0*/  LEA R4, R11, UR6, 0x4 ;  /* 0x000000060b047c11 */ /* 0x000fe2000f8e20ff */
[----:B-1----:R-:W-:Y:S01]  /*2f00*/  VIADD R0, R0, 0x70 ;  /* 0x0000007000007836 */ /* 0x002fe20000000000 */
[----:B------:R-:W-:Y:S01]  /*2f10*/  SEL R3, R3, RZ, P0 ;  /* 0x000000ff03037207 */ /* 0x000fe20000000000 */
[----:B------:R-:W-:-:S03]  /*2f20*/  VIADD R11, R11, 0x1 ;  /* 0x000000010b0b7836 */ /* 0x000fc60000000000 */
[----:B------:R-:W1:Y:S01]  /*2f30*/  LDS.128 R4, [R4+0xf0] ;  /* 0x0000f00004047984 */ /* 0x000e620000000c00 */
[----:B------:R-:W-:Y:S02]  /*2f40*/  PRMT R0, RZ, 0x654, R0 ;  /* 0x00000654ff007816 */ /* 0x000fe40000000000 */
[C---:B------:R-:W-:Y:S01]  /*2f50*/  ISETP.NE.AND P1, PT, R11.reuse, 0x2, PT ;  /* 0x000000020b00780c */ /* 0x040fe20003f25270 */
[----:B------:R-:W-:Y:S01]  /*2f60*/  @!PT LDS RZ, [RZ] ;  /* 0x00000000fffff984 */ /* 0x000fe20000000800 */
[----:B------:R-:W-:Y:S01]  /*2f70*/  @!PT LDS RZ, [RZ] ;  /* 0x00000000fffff984 */ /* 0x000fe20000000800 */
[----:B------:R-:W-:Y:S01]  /*2f80*/  @!PT LDS RZ, [RZ] ;  /* 0x00000000fffff984 */ /* 0x000fe20000000800 */
[----:B------:R-:W-:Y:S01]  /*2f90*/  @!PT LDS RZ, [RZ] ;  /* 0x00000000fffff984 */ /* 0x000fe20000000800 */
[----:B------:R2:W-:Y:S06]  /*2fa0*/  MEMBAR.ALL.CTA ;  /* 0x0000000000007992 */ /* 0x0005ec0000008000 */
[----:B--2---:R-:W2:Y:S01]  /*2fb0*/  FENCE.VIEW.ASYNC.S ;  /* 0x00000000000073c6 */ /* 0x004ea20000000000 */
[----:B------:R-:W-:Y:S01]  /*2fc0*/  SEL R11, R11, RZ, P1 ;  /* 0x000000ff0b0b7207 */ /* 0x000fe20000800000 */
[----:B--2---:R2:W-:Y:S01]  /*2fd0*/  SYNCS.ARRIVE.TRANS64.RED.A1T0 RZ, [R0+URZ], RZ ;  /* 0x000000ff00ff79a7 */ /* 0x0045e200081004ff */
[----:B-1----:R-:W-:-:S02]  /*2fe0*/  LOP3.LUT P3, RZ, R6, 0x1, RZ, 0xc0, !PT ;  /* 0x0000000106ff7812 */ /* 0x002fc4000786c0ff */
[----:B------:R-:W-:-:S04]  /*2ff0*/  SEL R5, RZ, 0x1, P0 ;  /* 0x00000001ff057807 */ /* 0x000fc80000000000 */
[----:B------:R-:W-:Y:S02]  /*3000*/  LOP3.LUT R8, R8, R5, RZ, 0x3c, !PT ;  /* 0x0000000508087212 */ /* 0x000fe400078e3cff */
[----:B--2---:R-:W-:-:S04]  /*3010*/  SEL R0, RZ, 0x1, P1 ;  /* 0x00000001ff007807 */ /* 0x004fc80000800000 */
[----:B------:R-:W-:Y:S01]  /*3020*/  LOP3.LUT R9, R9, R0, RZ, 0x3c, !PT ;  /* 0x0000000009097212 */ /* 0x000fe200078e3cff */
[----:B------:R-:W-:Y:S06]  /*3030*/  @P3 BRA `(.L_x_54) ;  /* 0xfffffffc002c3947 */ /* 0x000fec000383ffff */
[----:B------:R-:W-:Y:S01]  /*3040*/  ULEA UR4, UR5, UR6, 0x3 ;  /* 0x0000000605047291 */ /* 0x000fe2000f8e18ff */
[----:B------:R-:W-:-:S08]  /*3050*/  SHF.L.U32 R3, R12, 0x1f, RZ ;  /* 0x0000001f0c037819 */ /* 0x000fd000000006ff */
[----:B------:R-:W1:Y:S02]  /*3060*/  SYNCS.PHASECHK.TRANS64 P0, [UR4+0x70], R3 ;  /* 0x00007003ff0075a7 */ /* 0x000e640008001004 */
[----:B-1----:R-:W-:Y:S05]  /*3070*/  @P0 BRA `(.L_x_55) ;  /* 0x0000000000080947 */ /* 0x002fea0003800000 */
[----:B------:R-:W1:Y:S02]  /*3080*/  SYNCS.PHASECHK.TRANS64.TRYWAIT P0, [UR4+0x70], R3 ;  /* 0x00007003ff0075a7 */ /* 0x000e640008001104 */
[----:B-1----:R-:W-:Y:S05]  /*3090*/  @!P0 BRA `(.L_x_56) ;  /* 0x0000004400008947 */ /* 0x002fea0003800000 */
.L_x_55:
[----:B------:R-:W-:-:S04]  /*30a0*/  UIADD3 UR7, UPT, UPT, UR5, 0x1, URZ ;  /* 0x0000000105077890 */ /* 0x000fc8000fffe0ff */
[----:B------:R-:W-:-:S04]  /*30b0*/  UISETP.NE.AND UP0, UPT, UR7, 0x2, UPT ;  /* 0x000000020700788c */ /* 0x000fc8000bf05270 */
[----:B------:R-:W-:Y:S02]  /*30c0*/  USEL UR8, URZ, 0x1, UP0 ;  /* 0x00000001ff087887 */ /* 0x000fe40008000000 */
[----:B------:R-:W-:-:S04]  /*30d0*/  USEL UR7, UR7, URZ, UP0 ;  /* 0x000000ff07077287 */ /* 0x000fc80008000000 */
[----:B------:R-:W-:Y:S01]  /*30e0*/  ULEA UR7, UR7, UR6, 0x3 ;  /* 0x0000000607077291 */ /* 0x000fe2000f8e18ff */
[----:B-1----:R-:W-:-:S04]  /*30f0*/  LOP3.LUT R3, R12, UR8, RZ, 0x3c, !PT ;  /* 0x000000080c037c12 */ /* 0x002fc8000f8e3cff */
[----:B------:R-:W-:-:S04]  /*3100*/  SHF.L.U32 R0, R3, 0x1f, RZ ;  /* 0x0000001f03007819 */ /* 0x000fc800000006ff */
[----:B------:R-:W1:Y:S02]  /*3110*/  SYNCS.PHASECHK.TRANS64 P0, [UR7+0x70], R0 ;  /* 0x00007000ff0075a7 */ /* 0x000e640008001007 */
[----:B-1----:R-:W-:Y:S05]  /*3120*/  @P0 EXIT ;  /* 0x000000000000094d */ /* 0x002fea0003800000 */
[----:B------:R-:W-:Y:S02]  /*3130*/  SHF.L.U32 R3, R3, 0x1f, RZ ;  /* 0x0000001f03037819 */ /* 0x000fe400000006ff */
[----:B------:R-:W-:-:S07]  /*3140*/  MOV R0, UR7 ;  /* 0x0000000700007c02 */ /* 0x000fce0008000f00 */
.L_x_57:
[----:B-1----:R1:W2:Y:S02]  /*3150*/  SYNCS.PHASECHK.TRANS64.TRYWAIT P0, [R0+URZ+0x70], R3 ;  /* 0x00007003000075a7 */ /* 0x0022a400080011ff */
[----:B--2---:R-:W-:Y:S05]  /*3160*/  @!P0 NANOSLEEP.SYNCS 0x989680 ;  /* 0x009896800000895d */ /* 0x004fea0003900000 */
[----:B------:R-:W2:Y:S02]  /*3170*/  @!P0 SYNCS.PHASECHK.TRANS64 P0, [R0+URZ+0x70], R3 ;  /* 0x00007003000085a7 */ /* 0x000ea400080010ff */
[----:B--2---:R-:W-:Y:S05]  /*3180*/  @P0 EXIT ;  /* 0x000000000000094d */ /* 0x004fea0003800000 */
[----:B------:R-:W-:Y:S05]  /*3190*/  BRA `(.L_x_57) ;  /* 0xfffffffc00ec7947 */ /* 0x000fea000383ffff */
.L_x_50:
[----:B------:R-:W-:Y:S05]  /*31a0*/  BRA.U UP4, `(.L_x_58) ;  /* 0x0000001904607547 */ /* 0x000fea000b800000 */
[----:B------:R-:W-:Y:S01]  /*31b0*/  UMOV UR4, 0x40 ;  /* 0x0000004000047882 */ /* 0x000fe20000000000 */
[----:B------:R-:W-:Y:S01]  /*31c0*/  NOP ;  /* 0x0000000000007918 */ /* 0x000fe20000000000 */
[----:B------:R-:W-:Y:S01]  /*31d0*/  ULEA UR5, UR46, UR4, 0x18 ;  /* 0x000000042e057291 */ /* 0x000fe2000f8ec0ff */
[----:B------:R-:W-:Y:S02]  /*31e0*/  UMOV UR6, 0x400 ;  /* 0x0000040000067882 */ /* 0x000fe40000000000 */
[----:B------:R-:W-:-:S06]  /*31f0*/  ULEA UR6, UR46, UR6, 0x18 ;  /* 0x000000062e067291 */ /* 0x000fcc000f8ec0ff */
[----:B------:R-:W1:Y:S02]  /*3200*/  LDS.U8 R2, [UR5+0x1c] ;  /* 0x00001c05ff027984 */ /* 0x000e640008000000 */
[----:B-1----:R-:W-:-:S13]  /*3210*/  ISETP.NE.AND P0, PT, R2, RZ, PT ;  /* 0x000000ff0200720c */ /* 0x002fda0003f05270 */
[----:B------:R-:W-:Y:S05]  /*3220*/  @P0 BRA `(.L_x_59) ;  /* 0x0000000400180947 */ /* 0x000fea0003800000 */
[----:B------:R-:W-:Y:S01]  /*3230*/  R2UR UR4, R12 ;  /* 0x000000000c0472ca */ /* 0x000fe200000e0000 */
[----:B------:R-:W-:-:S12]  /*3240*/  UIADD3 UR7, UPT, UPT, UR5, 0x8, URZ ;  /* 0x0000000805077890 */ /* 0x000fd8000fffe0ff */
[----:B------:R-:W-:-:S09]  /*3250*/  UISETP.NE.U32.AND UP0, UPT, UR4, 0x1, UPT ;  /* 0x000000010400788c */ /* 0x000fd2000bf05070 */
[----:B------:R-:W-:Y:S05]  /*3260*/  BRA.U !UP0, `(.L_x_60) ;  /* 0x0000000108a47547 */ /* 0x000fea000b800000 */
[----:B------:R-:W-:Y:S01]  /*3270*/  ELECT P0, URZ, PT ;  /* 0x0000000000ff782f */ /* 0x000fe20003800000 */
[----:B------:R-:W-:-:S12]  /*3280*/  BSSY B0, `(.L_x_60) ;  /* 0x0000027000007945 */ /* 0x000fd80003800000 */
[----:B------:R-:W-:Y:S05]  /*3290*/  @!P0 BRA `(.L_x_61) ;  /* 0x0000000000948947 */ /* 0x000fea0003800000 */
[----:B------:R-:W-:-:S05]  /*32a0*/  UMOV UR4, 0x10 ;  /* 0x0000001000047882 */ /* 0x000fca0000000000 */
[----:B------:R-:W-:Y:S04]  /*32b0*/  DEPBAR.LE SB1, 0x36 ;  /* 0x00009d800000791a */ /* 0x000fe80000000000 */
[----:B------:R-:W1:Y:S02]  /*32c0*/  UTCATOMSWS.2CTA.FIND_AND_SET.ALIGN UP1, UR4, UR4 ;  /* 0x00000004000475e3 */ /* 0x000e640008220800 */
[----:B-1----:R-:W-:Y:S01]  /*32d0*/  MOV R11, UR4 ;  /* 0x00000004000b7c02 */ /* 0x002fe20008000f00 */
[----:B------:R-:W-:Y:S06]  /*32e0*/  BRA.U UP1, `(.L_x_62) ;  /* 0x0000000101187547 */ /* 0x000fec000b800000 */
.L_x_63:
[----:B------:R-:W-:Y:S05]  /*32f0*/  NANOSLEEP 0x64 ;  /* 0x000000640000795d */ /* 0x000fea0003800000 */
[----:B------:R-:W-:-:S05]  /*3300*/  UMOV UR4, 0x10 ;  /* 0x0000001000047882 */ /* 0x000fca0000000000 */
[----:B------:R-:W-:Y:S04]  /*3310*/  DEPBAR.LE SB1, 0x36 ;  /* 0x00009d800000791a */ /* 0x000fe80000000000 */
[----:B------:R-:W1:Y:S02]  /*3320*/  UTCATOMSWS.2CTA.FIND_AND_SET.ALIGN UP1, UR4, UR4 ;  /* 0x00000004000475e3 */ /* 0x000e640008220800 */
[----:B-1----:R-:W-:Y:S01]  /*3330*/  MOV R11, UR4 ;  /* 0x00000004000b7c02 */ /* 0x002fe20008000f00 */
[----:B------:R-:W-:Y:S05]  /*3340*/  BRA.U !UP1, `(.L_x_63) ;  /* 0xfffffffd09e87547 */ /* 0x000fea000b83ffff */
.L_x_62:
[----:B------:R-:W1:Y:S01]  /*3350*/  LDS R5, [UR5+0x10] ;  /* 0x00001005ff057984 */ /* 0x000e620008000800 */
[----:B------:R-:W-:Y:S01]  /*3360*/  R2UR UR4, R9 ;  /* 0x00000000090472ca */ /* 0x000fe200000e0000 */
[----:B------:R-:W-:-:S04]  /*3370*/  IMAD.U32 R3, RZ, RZ, UR6 ;  /* 0x00000006ff037e24 */ /* 0x000fc8000f8e00ff */
[----:B------:R-:W-:-:S08]  /*3380*/  VIADD R3, R3, 0x110 ;  /* 0x0000011003037836 */ /* 0x000fd00000000000 */
[----:B------:R-:W-:Y:S02]  /*3390*/  MOV R2, UR4 ;  /* 0x0000000400027c02 */ /* 0x000fe40008000f00 */
[----:B-1----:R-:W-:-:S04]  /*33a0*/  SHF.L.U32 R5, R5, 0x1f, RZ ;  /* 0x0000001f05057819 */ /* 0x002fc800000006ff */
[----:B------:R-:W1:Y:S02]  /*33b0*/  SYNCS.PHASECHK.TRANS64.TRYWAIT P0, [UR5+0x8], R5 ;  /* 0x00000805ff0075a7 */ /* 0x000e640008001105 */
[----:B-1----:R-:W-:Y:S05]  /*33c0*/  @P0 BRA `(.L_x_64) ;  /* 0x0000000000080947 */ /* 0x002fea0003800000 */
[----:B------:R-:W1:Y:S02]  /*33d0*/  SYNCS.PHASECHK.TRANS64.TRYWAIT P0, [UR5+0x8], R5 ;  /* 0x00000805ff0075a7 */ /* 0x000e640008001105 */
[----:B-1----:R-:W-:Y:S05]  /*33e0*/  @!P0 BRA `(.L_x_65) ;  /* 0x0000004000448947 */ /* 0x002fea0003800000 */
.L_x_64:
[----:B------:R-:W-:Y:S01]  /*33f0*/  R2UR UR4, R9 ;  /* 0x00000000090472ca */ /* 0x000fe200000e0000 */
[----:B-1----:R-:W-:Y:S02]  /*3400*/  HFMA2 R4, -RZ, RZ, 0, 5.9604644775390625e-08 ;  /* 0x00000001ff047431 */ /* 0x002fe400000001ff */
[----:B------:R-:W-:Y:S01]  /*3410*/  IMAD.MOV.U32 R6, RZ, RZ, 0xffff ;  /* 0x0000ffffff067424 */ /* 0x000fe200078e00ff */
[----:B------:R-:W-:Y:S01]  /*3420*/  PRMT R2, R2, 0x654, R3 ;  /* 0x0000065402027816 */ /* 0x000fe20000000003 */
[----:B------:R-:W-:Y:S02]  /*3430*/  IMAD.MOV.U32 R5, RZ, RZ, 0x4 ;  /* 0x00000004ff057424 */ /* 0x000fe400078e00ff */
[----:B------:R-:W-:Y:S01]  /*3440*/  IMAD.SHL.U32 R10, R11, 0x20, RZ ;  /* 0x000000200b0a7824 */ /* 0x000fe200078e00ff */
[-C--:B------:R-:W-:Y:S02]  /*3450*/  SHF.L.U32 R7, R6, R11.reuse, RZ ;  /* 0x0000000b06077219 */ /* 0x080fe400000006ff */
[----:B------:R-:W-:-:S03]  /*3460*/  SHF.L.U32 R6, R4, R11, RZ ;  /* 0x0000000b04067219 */ /* 0x000fc600000006ff */
[----:B------:R-:W-:-:S06]  /*3470*/  UPRMT UR4, UR4, 0x654, UR7 ;  /* 0x0000065404047896 */ /* 0x000fcc0008000007 */
[----:B------:R-:W-:-:S03]  /*3480*/  MOV R3, UR4 ;  /* 0x0000000400037c02 */ /* 0x000fc60008000f00 */
[----:B------:R1:W-:Y:S01]  /*3490*/  SYNCS.ARRIVE.TRANS64.RED RZ, [UR4], R5 ;  /* 0x00000005ffff79a7 */ /* 0x0003e20008000404 */
[----:B------:R1:W-:Y:S04]  /*34a0*/  STS [UR6+0x110], R10 ;  /* 0x0001100aff007988 */ /* 0x0003e80008000806 */
[----:B------:R1:W-:Y:S04]  /*34b0*/  STAS [R2.64], R11 ;  /* 0x0000000b02007dbd */ /* 0x0003e8000c0008ff */
[----:B------:R1:W-:Y:S04]  /*34c0*/  ATOMS.OR RZ, [UR5+0x14], R7 ;  /* 0x00001407ffff798c */ /* 0x0003e8000b000005 */
[----:B------:R1:W-:Y:S04]  /*34d0*/  ATOMS.OR RZ, [UR5+0x18], R6 ;  /* 0x00001806ffff798c */ /* 0x0003e8000b000005 */
[----:B------:R1:W-:Y:S02]  /*34e0*/  ATOMS.XOR RZ, [UR5+0x10], R4 ;  /* 0x00001004ffff798c */ /* 0x0003e4000b800005 */
.L_x_61:
[----:B------:R-:W-:Y:S05]  /*34f0*/  BSYNC B0 ;  /* 0x0000000000007941 */ /* 0x000fea0003800000 */
.L_x_60:
[----:B------:R-:W-:Y:S05]  /*3500*/  BRA.U UP0, `(.L_x_66) ;  /* 0x0000000100707547 */ /* 0x000fea000b800000 */
[----:B------:R-:W-:-:S03]  /*3510*/  UMOV UR4, 0xffffffff ;  /* 0xffffffff00047882 */ /* 0x000fc60000000000 */
[----:B------:R-:W-:Y:S05]  /*3520*/  BRA.DIV UR4, `(.L_x_67) ;  /* 0x00000042040c7947 */ /* 0x000fea000b800000 */
[----:B------:R-:W-:-:S13]  /*3530*/  ELECT P6, URZ, PT ;  /* 0x0000000000ff782f */ /* 0x000fda00038c0000 */
.L_x_138:
[----:B------:R-:W-:Y:S05]  /*3540*/  @!P6 BRA `(.L_x_66) ;  /* 0x000000000060e947 */ /* 0x000fea0003800000 */
[----:B-1----:R-:W1:Y:S02]  /*3550*/  LDS R3, [UR5+0x10] ;  /* 0x00001005ff037984 */ /* 0x002e640008000800 */
[----:B-1----:R-:W-:-:S04]  /*3560*/  SHF.L.U32 R3, R3, 0x1f, RZ ;  /* 0x0000001f03037819 */ /* 0x002fc800000006ff */
[----:B------:R-:W1:Y:S02]  /*3570*/  SYNCS.PHASECHK.TRANS64.TRYWAIT P0, [UR5+0x8], R3 ;  /* 0x00000803ff0075a7 */ /* 0x000e640008001105 */
[----:B-1----:R-:W-:Y:S05]  /*3580*/  @P0 BRA `(.L_x_68) ;  /* 0x0000000000080947 */ /* 0x002fea0003800000 */
[----:B------:R-:W1:Y:S02]  /*3590*/  SYNCS.PHASECHK.TRANS64.TRYWAIT P0, [UR5+0x8], R3 ;  /* 0x00000803ff0075a7 */ /* 0x000e640008001105 */
[----:B-1----:R-:W-:Y:S05]  /*35a0*/  @!P0 BRA `(.L_x_69) ;  /* 0x00000040000c8947 */ /* 0x002fea0003800000 */
.L_x_68:
[----:B------:R-:W2:Y:S01]  /*35b0*/  LDS R5, [UR6+0x110] ;  /* 0x00011006ff057984 */ /* 0x000ea20008000800 */
[----:B------:R-:W-:Y:S01]  /*35c0*/  R2UR UR4, R9 ;  /* 0x00000000090472ca */ /* 0x000fe200000e0000 */
[----:B-1----:R-:W-:Y:S02]  /*35d0*/  IMAD.MOV.U32 R3, RZ, RZ, 0xffff ;  /* 0x0000ffffff037424 */ /* 0x002fe400078e00ff */
[----:B------:R-:W-:-:S10]  /*35e0*/  IMAD.MOV.U32 R2, RZ, RZ, 0x1 ;  /* 0x00000001ff027424 */ /* 0x000fd400078e00ff */
[----:B------:R-:W-:Y:S01]  /*35f0*/  UPRMT UR4, UR4, 0x654, UR7 ;  /* 0x0000065404047896 */ /* 0x000fe20008000007 */
[----:B--2---:R-:W-:Y:S01]  /*3600*/  IMAD.SHL.U32 R4, R5, 0x20, RZ ;  /* 0x0000002005047824 */ /* 0x004fe200078e00ff */
[-C--:B------:R-:W-:Y:S02]  /*3610*/  SHF.L.U32 R3, R3, R5.reuse, RZ ;  /* 0x0000000503037219 */ /* 0x080fe400000006ff */
[----:B------:R-:W-:Y:S02]  /*3620*/  SHF.L.U32 R5, R2, R5, RZ ;  /* 0x0000000502057219 */ /* 0x000fe400000006ff */
[----:B------:R2:W-:Y:S04]  /*3630*/  STS [UR6+0x110], R4 ;  /* 0x00011004ff007988 */ /* 0x0005e80008000806 */
[----:B------:R2:W-:Y:S04]  /*3640*/  ATOMS.OR RZ, [UR5+0x14], R3 ;  /* 0x00001403ffff798c */ /* 0x0005e8000b000005 */
[----:B------:R2:W-:Y:S01]  /*3650*/  ATOMS.OR RZ, [UR5+0x18], R5 ;  /* 0x00001805ffff798c */ /* 0x0005e2000b000005 */
[----:B------:R-:W-:Y:S03]  /*3660*/  SYNCS.ARRIVE.TRANS64.RED.A1T0 RZ, [UR4], RZ ;  /* 0x000000ffffff79a7 */ /* 0x000fe60008100404 */
[----:B------:R2:W-:Y:S01]  /*3670*/  ATOMS.XOR RZ, [UR5+0x10], R2 ;  /* 0x00001002ffff798c */ /* 0x0005e2000b800005 */
[----:B------:R-:W-:Y:S05]  /*3680*/  BRA `(.L_x_66) ;  /* 0x0000000000107947 */ /* 0x000fea0003800000 */
.L_x_59:
[----:B------:R-:W-:-:S05]  /*3690*/  MOV R2, 0xffffffff ;  /* 0xffffffff00027802 */ /* 0x000fca0000000f00 */
[----:B------:R1:W-:Y:S02]  /*36a0*/  STS [UR6+0x110], R2 ;  /* 0x00011002ff007988 */ /* 0x0003e40008000806 */
[----:B-1----:R-:W-:Y:S02]  /*36b0*/  MOV R2, 0x36d0 ;  /* 0x000036d000027802 */ /* 0x002fe40000000f00 */
[----:B-----5:R-:W-:Y:S05]  /*36c0*/  CALL.REL.NOINC `($__internal_1_$__cuda_sm10x_tcgen05_guardrail_trap_phase_invalid_during_alloc) ;  /* 0x0000004400287944 */ /* 0x020fea0003c00000 */
.L_x_66:
[----:B------:R-:W-:Y:S05]  /*36d0*/  WARPSYNC.ALL ;  /* 0x0000000000007948 */ /* 0x000fea0003800000 */
[----:B------:R-:W3:Y:S01]  /*36e0*/  S2UR UR4, SR_CgaCtaId ;  /* 0x00000000000479c3 */ /* 0x000ee20000008800 */
[----:B------:R-:W-:Y:S01]  /*36f0*/  UMOV UR62, 0x400 ;  /* 0x00000400003e7882 */ /* 0x000fe20000000000 */
[----:B------:R-:W4:Y:S01]  /*3700*/  LDCU UR7, c[0x0][0x38c] ;  /* 0x00007180ff0777ac */ /* 0x000f220008000800 */
[----:B------:R-:W-:Y:S01]  /*3710*/  LOP3.LUT R0, R0, 0xffff, RZ, 0xc0, !PT ;  /* 0x0000ffff00007812 */ /* 0x000fe200078ec0ff */
[----:B-1----:R-:W-:Y:S01]  /*3720*/  HFMA2 R10, -RZ, RZ, 0, 0 ;  /* 0x00000000ff0a7431 */ /* 0x002fe200000001ff */
[----:B------:R-:W-:Y:S01]  /*3730*/  R2UR UR5, R12 ;  /* 0x000000000c0572ca */ /* 0x000fe200000e0000 */
[----:B------:R-:W-:Y:S01]  /*3740*/  IMAD.MOV.U32 R11, RZ, RZ, 0x1 ;  /* 0x00000001ff0b7424 */ /* 0x000fe200078e00ff */
[----:B------:R-:W-:Y:S01]  /*3750*/  LOP3.LUT R8, R8, 0xffff, RZ, 0xc0, !PT ;  /* 0x0000ffff08087812 */ /* 0x000fe200078ec0ff */
[----:B------:R-:W-:Y:S01]  /*3760*/  UMOV UR9, URZ ;  /* 0x000000ff00097c82 */ /* 0x000fe20008000000 */
[----:B------:R-:W-:Y:S01]  /*3770*/  UMOV UR60, URZ ;  /* 0x000000ff003c7c82 */ /* 0x000fe20008000000 */
[----:B------:R-:W-:Y:S01]  /*3780*/  UMOV UR76, 0x0 ;  /* 0x00000000004c7882 */ /* 0x000fe20000000000 */
[----:B------:R-:W-:Y:S01]  /*3790*/  R2UR UR65, R8 ;  /* 0x00000000084172ca */ /* 0x000fe200000e0000 */
[----:B------:R-:W-:Y:S01]  /*37a0*/  IMAD.MOV.U32 R8, RZ, RZ, RZ ;  /* 0x000000ffff087224 */ /* 0x000fe200078e00ff */
[----:B------:R-:W-:Y:S01]  /*37b0*/  UMOV UR77, 0x10040490 ;  /* 0x10040490004d7882 */ /* 0x000fe20000000000 */
[----:B------:R-:W-:Y:S01]  /*37c0*/  UMOV UR74, 0x0 ;  /* 0x00000000004a7882 */ /* 0x000fe20000000000 */
[----:B------:R-:W-:Y:S01]  /*37d0*/  UMOV UR75, 0x10040490 ;  /* 0x10040490004b7882 */ /* 0x000fe20000000000 */
[----:B------:R-:W-:Y:S01]  /*37e0*/  UMOV UR72, 0x0 ;  /* 0x0000000000487882 */ /* 0x000fe20000000000 */
[----:B------:R-:W-:Y:S01]  /*37f0*/  UMOV UR73, 0x10040490 ;  /* 0x1004049000497882 */ /* 0x000fe20000000000 */
[----:B------:R-:W-:-:S02]  /*3800*/  UISETP.NE.AND UP2, UPT, UR5, URZ, UPT ;  /* 0x000000ff0500728c */ /* 0x000fc4000bf45270 */
[----:B----4-:R-:W-:Y:S01]  /*3810*/  UIADD3 UR7, UPT, UPT, UR7, 0xff, URZ ;  /* 0x000000ff07077890 */ /* 0x010fe2000fffe0ff */
[----:B------:R-:W-:Y:S01]  /*3820*/  UMOV UR70, 0x0 ;  /* 0x0000000000467882 */ /* 0x000fe20000000000 */
[----:B------:R-:W-:Y:S01]  /*3830*/  UMOV UR71, 0x10040490 ;  /* 0x1004049000477882 */ /* 0x000fe20000000000 */
[----:B---3--:R-:W-:Y:S01]  /*3840*/  ULEA UR62, UR4, UR62, 0x18 ;  /* 0x0000003e043e7291 */ /* 0x008fe2000f8ec0ff */
[----:B------:R-:W-:Y:S02]  /*3850*/  UMOV UR68, 0x0 ;  /* 0x0000000000447882 */ /* 0x000fe40000000000 */
[----:B------:R-:W-:Y:S01]  /*3860*/  UMOV UR4, URZ ;  /* 0x000000ff00047c82 */ /* 0x000fe20008000000 */
[----:B------:R-:W-:Y:S01]  /*3870*/  UIADD3 UR6, UPT, UPT, UR62, 0x2300, URZ ;  /* 0x000023003e067890 */ /* 0x000fe2000fffe0ff */
[----:B--2---:R-:W-:Y:S01]  /*3880*/  IMAD.U32 R2, RZ, RZ, UR4 ;  /* 0x00000004ff027e24 */ /* 0x004fe2000f8e00ff */
[----:B------:R-:W-:Y:S02]  /*3890*/  USHF.R.S32.HI UR4, URZ, 0x1f, UR7 ;  /* 0x0000001fff047899 */ /* 0x000fe40008011407 */
[----:B------:R-:W-:-:S02]  /*38a0*/  UIADD3 UR5, UPT, UPT, UR62, 0x32300, URZ ;  /* 0x000323003e057890 */ /* 0x000fc4000fffe0ff */
[----:B------:R-:W-:Y:S02]  /*38b0*/  ULEA.HI UR4, UR4, UR7, URZ, 0x8 ;  /* 0x0000000704047291 */ /* 0x000fe4000f8f40ff */
[----:B------:R-:W-:Y:S02]  /*38c0*/  USHF.R.U32.HI UR6, URZ, 0x4, UR6 ;  /* 0x00000004ff067899 */ /* 0x000fe40008011606 */
[----:B------:R-:W-:Y:S02]  /*38d0*/  USHF.R.S32.HI UR8, URZ, 0x8, UR4 ;  /* 0x00000008ff087899 */ /* 0x000fe40008011404 */
[----:B------:R-:W-:Y:S01]  /*38e0*/  USHF.R.U32.HI UR5, URZ, 0x4, UR5 ;  /* 0x00000004ff057899 */ /* 0x000fe20008011605 */
[----:B------:R-:W-:Y:S01]  /*38f0*/  R2UR UR4, R0 ;  /* 0x00000000000472ca */ /* 0x000fe200000e0000 */
[----:B------:R-:W-:Y:S02]  /*3900*/  UISETP.LT.AND UP0, UPT, UR8, 0x1, UPT ;  /* 0x000000010800788c */ /* 0x000fe4000bf01270 */
[----:B------:R-:W-:Y:S01]  /*3910*/  ULOP3.LUT UR6, UR6, 0x3fff, URZ, 0xc0, !UPT ;  /* 0x00003fff06067892 */ /* 0x000fe2000f8ec0ff */
[----:B------:R-:W-:Y:S01]  /*3920*/  IMAD.U32 R13, RZ, RZ, UR8 ;  /* 0x00000008ff0d7e24 */ /* 0x000fe2000f8e00ff */
[----:B------:R-:W-:-:S02]  /*3930*/  ULOP3.LUT UR67, UR5, 0x3fff, URZ, 0xc0, !UPT ;  /* 0x00003fff05437892 */ /* 0x000fc4000f8ec0ff */
[----:B------:R-:W-:Y:S02]  /*3940*/  ULOP3.LUT UR66, UR6, 0x10000, URZ, 0xfc, !UPT ;  /* 0x0001000006427892 */ /* 0x000fe4000f8efcff */
[----:B------:R-:W-:Y:S01]  /*3950*/  ULOP3.LUT UR67, UR67, 0x10000, URZ, 0xfc, !UPT ;  /* 0x0001000043437892 */ /* 0x000fe2000f8efcff */
[----:B------:R-:W-:-:S03]  /*3960*/  UMOV UR69, 0x10040490 ;  /* 0x1004049000457882 */ /* 0x000fc60000000000 */
[----:B------:R-:W-:Y:S01]  /*3970*/  IMAD.U32 R14, RZ, RZ, UR4 ;  /* 0x00000004ff0e7e24 */ /* 0x000fe2000f8e00ff */
[----:B------:R-:W-:Y:S01]  /*3980*/  NOP ;  /* 0x0000000000007918 */ /* 0x000fe20000000000 */
[----:B------:R-:W-:Y:S06]  /*3990*/  BAR.ARV 0x6, 0xa0 ;  /* 0x0182800000007b1d */ /* 0x000fec0000002000 */
[----:B------:R-:W1:Y:S02]  /*39a0*/  LDS R3, [UR62+0x110] ;  /* 0x0001103eff037984 */ /* 0x000e640008000800 */
[----:B-1----:R-:W-:-:S02]  /*39b0*/  R2UR UR4, R3 ;  /* 0x00000000030472ca */ /* 0x002fc400000e0000 */
[----:B------:R-:W-:-:S11]  /*39c0*/  MOV R3, RZ ;  /* 0x000000ff00037202 */ /* 0x000fd60000000f00 */
[----:B------:R-:W-:Y:S01]  /*39d0*/  MOV R16, UR4 ;  /* 0x0000000400107c02 */ /* 0x000fe20008000f00 */
[----:B------:R-:W-:-:S06]  /*39e0*/  USEL UR4, UR8, 0x1, !UP0 ;  /* 0x0000000108047887 */ /* 0x000fcc000c000000 */
[----:B------:R-:W-:-:S07]  /*39f0*/  IMAD.U32 R15, RZ, RZ, UR4 ;  /* 0x00000004ff0f7e24 */ /* 0x000fce000f8e00ff */
.L_x_77:
[----:B------:R-:W-:Y:S02]  /*3a00*/  LEA R0, R10, UR62, 0x3 ;  /* 0x0000003e0a007c11 */ /* 0x000fe4000f8e18ff */
[----:B------:R-:W-:Y:S02]  /*3a10*/  SHF.L.U32 R5, R8, 0x1f, RZ ;  /* 0x0000001f08057819 */ /* 0x000fe400000006ff */
[----:B------:R-:W-:Y:S02]  /*3a20*/  LEA R4, R10, UR62, 0x4 ;  /* 0x0000003e0a047c11 */ /* 0x000fe4000f8e20ff */
[----:B------:R-:W1:Y:S02]  /*3a30*/  SYNCS.PHASECHK.TRANS64.TRYWAIT P0, [R0+URZ+0x60], R5 ;  /* 0x00006005000075a7 */ /* 0x000e6400080011ff */
[----:B-1----:R-:W-:Y:S05]  /*3a40*/  @!P0 BRA `(.L_x_70) ;  /* 0x0000003800fc8947 */ /* 0x002fea0003800000 */
.L_x_139:
[----:B-1----:R-:W1:Y:S01]  /*3a50*/  LDS.128 R4, [R4+0xf0] ;  /* 0x0000f00004047984 */ /* 0x002e620000000c00 */
[----:B------:R-:W-:Y:S02]  /*3a60*/  VIADD R0, R0, 0x70 ;  /* 0x0000007000007836 */ /* 0x000fe40000000000 */
[----:B------:R-:W-:Y:S01]  /*3a70*/  VIADD R10, R10, 0x1 ;  /* 0x000000010a0a7836 */ /* 0x000fe20000000000 */
[----:B------:R-:W-:Y:S01]  /*3a80*/  @!PT LDS RZ, [RZ] ;  /* 0x00000000fffff984 */ /* 0x000fe20000000800 */
[----:B------:R-:W-:Y:S01]  /*3a90*/  @!PT LDS RZ, [RZ] ;  /* 0x00000000fffff984 */ /* 0x000fe20000000800 */
[----:B------:R-:W-:Y:S01]  /*3aa0*/  @!PT LDS RZ, [RZ] ;  /* 0x00000000fffff984 */ /* 0x000fe20000000800 */
[----:B------:R-:W-:Y:S01]  /*3ab0*/  @!PT LDS RZ, [RZ] ;  /* 0x00000000fffff984 */ /* 0x000fe20000000800 */
[----:B------:R2:W-:Y:S06]  /*3ac0*/  MEMBAR.ALL.CTA ;  /* 0x0000000000007992 */ /* 0x0005ec0000008000 */
[----:B--2---:R-:W2:Y:S01]  /*3ad0*/  FENCE.VIEW.ASYNC.S ;  /* 0x00000000000073c6 */ /* 0x004ea20000000000 */
[----:B------:R-:W-:-:S04]  /*3ae0*/  PRMT R0, RZ, 0x654, R0 ;  /* 0x00000654ff007816 */ /* 0x000fc80000000000 */
[----:B--2---:R2:W-:Y:S01]  /*3af0*/  SYNCS.ARRIVE.TRANS64.RED.A1T0 RZ, [R0+URZ], RZ ;  /* 0x000000ff00ff79a7 */ /* 0x0045e200081004ff */
[----:B-1----:R-:W-:Y:S01]  /*3b00*/  LOP3.LUT P1, RZ, R6, 0x1, RZ, 0xc0, !PT ;  /* 0x0000000106ff7812 */ /* 0x002fe2000782c0ff */
[----:B--2---:R-:W-:-:S12]  /*3b10*/  BRA.U UP2, `(.L_x_71) ;  /* 0x00000009023c7547 */ /* 0x004fd8000b800000 */
[----:B------:R-:W1:Y:S01]  /*3b20*/  LDCU UR4, c[0x0][0x38c] ;  /* 0x00007180ff0477ac */ /* 0x000e620008000800 */
[----:B------:R-:W-:Y:S02]  /*3b30*/  R2UR UR5, R2 ;  /* 0x00000000020572ca */ /* 0x000fe400000e0000 */
[----:B------:R-:W-:Y:S02]  /*3b40*/  PLOP3.LUT P2, PT, PT, PT, PT, 0x80, 0x8 ;  /* 0x000000000008781c */ /* 0x000fe40003f4f070 */
[----:B------:R-:W-:Y:S02]  /*3b50*/  SHF.L.U32 R5, R11, 0x1f, RZ ;  /* 0x0000001f0b057819 */ /* 0x000fe400000006ff */
[----:B------:R-:W-:-:S07]  /*3b60*/  R2UR UR6, R16 ;  /* 0x00000000100672ca */ /* 0x000fce00000e0000 */
[----:B------:R-:W-:Y:S02]  /*3b70*/  ULEA UR7, UR5, UR62, 0x3 ;  /* 0x0000003e05077291 */ /* 0x000fe4000f8e18ff */
[----:B-1----:R-:W-:-:S04]  /*3b80*/  UISETP.GE.AND UP0, UPT, UR4, 0x1, UPT ;  /* 0x000000010400788c */ /* 0x002fc8000bf06270 */
[----:B------:R-:W-:Y:S01]  /*3b90*/  IMAD.U32 R4, RZ, RZ, UR7 ;  /* 0x00000007ff047e24 */ /* 0x000fe2000f8e00ff */
[----:B------:R-:W-:Y:S01]  /*3ba0*/  ULEA UR8, UR5, UR6, 0x4 ;  /* 0x0000000605087291 */ /* 0x000fe2000f8e20ff */
[----:B------:R-:W-:-:S05]  /*3bb0*/  PLOP3.LUT P0, PT, PT, PT, UP0, 0x80, 0x8 ;  /* 0x000000000008781c */ /* 0x000fca0003f0f008 */
[----:B------:R-:W-:-:S08]  /*3bc0*/  @UP0 ULEA UR4, UR9, UR62, 0x3 ;  /* 0x0000003e09040291 */ /* 0x000fd0000f8e18ff */
[----:B------:R-:W-:-:S04]  /*3bd0*/  @P0 SHF.L.U32 R0, R3, 0x1f, RZ ;  /* 0x0000001f03000819 */ /* 0x000fc800000006ff */
[----:B------:R1:W2:Y:S01]  /*3be0*/  @P0 SYNCS.PHASECHK.TRANS64.TRYWAIT P2, [UR4], R0 ;  /* 0x00000000ff0005a7 */ /* 0x0002a20008041104 */
[----:B------:R-:W3:Y:S02]  /*3bf0*/  SYNCS.PHASECHK.TRANS64.TRYWAIT P0, [UR7+0xa0], R5 ;  /* 0x0000a005ff0075a7 */ /* 0x000ee40008001107 */
[----:B-123--:R-:W-:Y:S05]  /*3c00*/  @!P0 BRA `(.L_x_72) ;  /* 0x0000003800a08947 */ /* 0x00efea0003800000 */
.L_x_141:
[----:B------:R-:W-:Y:S01]  /*3c10*/  UMOV UR64, UR60 ;  /* 0x0000003c00407c82 */ /* 0x000fe20008000000 */
[----:B------:R-:W-:Y:S05]  /*3c20*/  BRA.U !UP0, `(.L_x_73) ;  /* 0x0000000508e07547 */ /* 0x000fea000b800000 */
[----:B------:R-:W-:Y:S01]  /*3c30*/  R2UR UR4, R15 ;  /* 0x000000000f0472ca */ /* 0x000fe200000e0000 */
[----:B------:R-:W-:Y:S01]  /*3c40*/  UPLOP3.LUT UP3, UPT, UPT, UPT, UPT, 0x40, 0x4 ;  /* 0x000000000004789c */ /* 0x000fe20003f6e870 */
[----:B------:R-:W-:Y:S01]  /*3c50*/  R2UR UR61, R13 ;  /* 0x000000000d3d72ca */ /* 0x000fe200000e0000 */
[----:B------:R-:W-:-:S10]  /*3c60*/  UMOV UR7, UR9 ;  /* 0x0000000900077c82 */ /* 0x000fd40008000000 */
[----:B------:R-:W-:-:S12]  /*3c70*/  UIADD3 UR64, UPT, UPT, UR4, UR60, URZ ;  /* 0x0000003c04407290 */ /* 0x000fd8000fffe0ff */
.L_x_76:
[----:B--2---:R-:W-:Y:S01]  /*3c80*/  ULEA UR5, UR7, UR62, 0x3 ;  /* 0x0000003e07057291 */ /* 0x004fe2000f8e18ff */
[----:B------:R-:W-:Y:S11]  /*3c90*/  @P2 BRA `(.L_x_74) ;  /* 0x00000000000c2947 */ /* 0x000ff60003800000 */
[----:B-1----:R-:W-:Y:S04]  /*3ca0*/  SHF.L.U32 R5, R3, 0x1f, RZ ;  /* 0x0000001f03057819 */ /* 0x002fe800000006ff */
[----:B------:R-:W1:Y:S02]  /*3cb0*/  SYNCS.PHASECHK.TRANS64.TRYWAIT P0, [UR5], R5 ;  /* 0x00000005ff0075a7 */ /* 0x000e640008001105 */
[----:B-1----:R-:W-:Y:S05]  /*3cc0*/  @!P0 BRA `(.L_x_75) ;  /* 0x00000038008c8947 */ /* 0x002fea0003800000 */
.L_x_74:
[----:B------:R-:W-:Y:S01]  /*3cd0*/  UISETP.NE.AND UP0, UPT, UR61, 0x1, UPT ;  /* 0x000000013d00788c */ /* 0x000fe2000bf05270 */
[----:B------:R-:W-:Y:S01]  /*3ce0*/  PLOP3.LUT P2, PT, PT, PT, PT, 0x80, 0x8 ;  /* 0x000000000008781c */ /* 0x000fe20003f4f070 */
[----:B------:R-:W-:Y:S01]  /*3cf0*/  UIADD3 UR9, UPT, UPT, UR7, 0x1, URZ ;  /* 0x0000000107097890 */ /* 0x000fe2000fffe0ff */
[----:B------:R-:W-:Y:S01]  /*3d00*/  MOV.SPILL R6, UR65 ;  /* 0x0000004100067c02 */ /* 0x000fe20009000f00 */
[----:B------:R-:W-:Y:S01]  /*3d10*/  UIADD3 UR63, UPT, UPT, UR5, 0x18, URZ ;  /* 0x00000018053f7890 */ /* 0x000fe2000fffe0ff */
[----:B-1----:R-:W-:Y:S01]  /*3d20*/  MOV.SPILL R5, UR64 ;  /* 0x0000004000057c02 */ /* 0x002fe20009000f00 */
[----:B------:R-:W-:Y:S01]  /*3d30*/  UISETP.NE.AND UP1, UPT, UR9, 0x3, UPT ;  /* 0x000000030900788c */ /* 0x000fe2000bf25270 */
[----:B------:R-:W-:Y:S01]  /*3d40*/  PLOP3.LUT P0, PT, PT, PT, UP0, 0x80, 0x8 ;  /* 0x000000000008781c */ /* 0x000fe20003f0f008 */
[----:B------:R-:W-:Y:S02]  /*3d50*/  ULEA UR6, UR7, UR67, 0x8 ;  /* 0x0000004307067291 */ /* 0x000fe4000f8e40ff */
[----:B------:R-:W-:Y:S02]  /*3d60*/  USEL UR5, URZ, 0x1, UP1 ;  /* 0x00000001ff057887 */ /* 0x000fe40008800000 */
[----:B------:R-:W-:Y:S02]  /*3d70*/  USEL UR9, UR9, URZ, UP1 ;  /* 0x000000ff09097287 */ /* 0x000fe40008800000 */
[----:B------:R-:W-:Y:S02]  /*3d80*/  ULEA UR4, UR7, UR66, 0xc ;  /* 0x0000004207047291 */ /* 0x000fe4000f8e60ff */
[----:B------:R-:W-:Y:S01]  /*3d90*/  @UP0 ULEA UR7, UR9, UR62, 0x3 ;  /* 0x0000003e09070291 */ /* 0x000fe2000f8e18ff */
[----:B------:R-:W-:Y:S01]  /*3da0*/  LOP3.LUT R3, R3, UR5, RZ, 0x3c, !PT ;  /* 0x0000000503037c12 */ /* 0x000fe2000f8e3cff */
[----:B------:R-:W-:Y:S02]  /*3db0*/  UIADD3 UR20, UPT, UPT, UR6, 0x2, URZ ;  /* 0x0000000206147890 */ /* 0x000fe4000fffe0ff */
[----:B------:R-:W-:Y:S01]  /*3dc0*/  UIADD3 UR18, UPT, UPT, UR4, 0x2, URZ ;  /* 0x0000000204127890 */ /* 0x000fe2000fffe0ff */
[----:B------:R-:W-:Y:S01]  /*3dd0*/  @P0 SHF.L.U32 R0, R3, 0x1f, RZ ;  /* 0x0000001f03000819 */ /* 0x000fe200000006ff */
[----:B------:R-:W-:Y:S02]  /*3de0*/  UIADD3 UR16, UPT, UPT, UR6, 0x4, URZ ;  /* 0x0000000406107890 */ /* 0x000fe4000fffe0ff */
[----:B------:R-:W-:Y:S01]  /*3df0*/  UIADD3 UR10, UPT, UPT, UR4, 0x4, URZ ;  /* 0x00000004040a7890 */ /* 0x000fe2000fffe0ff */
[----:B------:R2:W3:Y:S01]  /*3e00*/  @P0 SYNCS.PHASECHK.TRANS64.TRYWAIT P2, [UR7], R0 ;  /* 0x00000000ff0005a7 */ /* 0x0004e20008041107 */
[----:B------:R-:W-:Y:S02]  /*3e10*/  UIADD3 UR14, UPT, UPT, UR6, 0x6, URZ ;  /* 0x00000006060e7890 */ /* 0x000fe4000fffe0ff */
        /* <DEDUP_REMOVED lines=21> */
[----:B------:R-:W-:Y:S01]  /*3f70*/  UIADD3 UR61, UPT, UPT, UR61, -0x1, URZ ;  /* 0xffffffff3d3d7890 */ /* 0x000fe2000fffe0ff */
[----:B------:R-:W-:Y:S01]  /*3f80*/  UMOV UR7, 0x40004000 ;  /* 0x4000400000077882 */ /* 0x000fe20000000000 */
[----:B------:R-:W-:Y:S01]  /*3f90*/  UMOV UR64, 0x0 ;  /* 0x0000000000407882 */ /* 0x000fe20000000000 */
[----:B------:R-:W-:Y:S01]  /*3fa0*/  UMOV UR65, 0x10040490 ;  /* 0x1004049000417882 */ /* 0x000fe20000000000 */
[----:B------:R-:W-:Y:S01]  /*3fb0*/  UMOV UR5, 0x40004040 ;  /* 0x4000404000057882 */ /* 0x000fe20000000000 */
[----:B------:R-:W-:Y:S01]  /*3fc0*/  UMOV UR21, 0x40004000 ;  /* 0x4000400000157882 */ /* 0x000fe20000000000 */
[----:B------:R1:W-:Y:S01]  /*3fd0*/  UTCHMMA.2CTA gdesc[UR4], gdesc[UR6], tmem[UR8], tmem[UR64], idesc[UR65], UP3 ;  /* 0x00ff4006040075ea */ /* 0x0003e20009a00008 */
[----:B------:R-:W-:Y:S01]  /*3fe0*/  UPLOP3.LUT UP3, UPT, UPT, UPT, UPT, 0x80, 0x8 ;  /* 0x000000000008789c */ /* 0x000fe20003f6f070 */
[----:B------:R-:W-:Y:S01]  /*3ff0*/  UMOV UR19, 0x40004040 ;  /* 0x4000404000137882 */ /* 0x000fe20000000000 */
[----:B------:R-:W-:Y:S01]  /*4000*/  UMOV UR17, 0x40004000 ;  /* 0x4000400000117882 */ /* 0x000fe20000000000 */
[----:B------:R4:W-:Y:S01]  /*4010*/  UTCHMMA.2CTA gdesc[UR18], gdesc[UR20], tmem[UR8], tmem[UR64], idesc[UR65], UPT ;  /* 0x00ff4014120075ea */ /* 0x0009e2000ba00008 */
        /* <DEDUP_REMOVED lines=19> */
[----:B-1----:R-:W-:Y:S01]  /*4150*/  UMOV UR7, 0x10040490 ;  /* 0x1004049000077882 */ /* 0x002fe20000000000 */
[----:B------:R-:W-:Y:S01]  /*4160*/  UMOV UR35, 0x40004000 ;  /* 0x4000400000237882 */ /* 0x000fe20000000000 */
[----:B------:R-:W-:Y:S01]  /*4170*/  UMOV UR33, 0x40004040 ;  /* 0x4000404000217882 */ /* 0x000fe20000000000 */
[----:B------:R-:W-:Y:S01]  /*4180*/  UMOV UR27, 0x40004000 ;  /* 0x40004000001b7882 */ /* 0x000fe20000000000 */
[----:B------:R-:W-:Y:S01]  /*4190*/  UMOV UR25, 0x40004040 ;  /* 0x4000404000197882 */ /* 0x000fe20000000000 */
[----:B----4-:R-:W-:Y:S02]  /*41a0*/  UIADD3 UR20, UPT, UPT, UR4, 0xc02, URZ ;  /* 0x00000c0204147890 */ /* 0x010fe4000fffe0ff */
[----:B------:R-:W-:Y:S02]  /*41b0*/  UIADD3 UR18, UPT, UPT, UR6, 0xc4, URZ ;  /* 0x000000c406127890 */ /* 0x000fe4000fffe0ff */
[----:B--2---:R-:W-:Y:S02]  /*41c0*/  UIADD3 UR16, UPT, UPT, UR4, 0xc04, URZ ;  /* 0x00000c0404107890 */ /* 0x004fe4000fffe0ff */
[----:B------:R-:W-:Y:S01]  /*41d0*/  UIADD3 UR10, UPT, UPT, UR6, 0xc6, URZ ;  /* 0x000000c6060a7890 */ /* 0x000fe2000fffe0ff */
[----:B------:R-:W-:Y:S01]  /*41e0*/  R2UR.FILL UR65, R6 ;  /* 0x00000000064172ca */ /* 0x000fe200004e0000 */
[----:B------:R-:W-:Y:S01]  /*41f0*/  UIADD3 UR4, UPT, UPT, UR4, 0xc06, URZ ;  /* 0x00000c0604047890 */ /* 0x000fe2000fffe0ff */
[----:B------:R-:W-:Y:S01]  /*4200*/  R2UR.FILL UR64, R5 ;  /* 0x00000000054072ca */ /* 0x000fe200004e0000 */
[----:B------:R-:W-:Y:S01]  /*4210*/  UMOV UR14, 0x0 ;  /* 0x00000000000e7882 */ /* 0x000fe20000000000 */
[----:B------:R-:W-:Y:S01]  /*4220*/  UMOV UR15, 0x10040490 ;  /* 0x10040490000f7882 */ /* 0x000fe20000000000 */
[----:B------:R-:W-:Y:S01]  /*4230*/  UMOV UR12, 0x0 ;  /* 0x00000000000c7882 */ /* 0x000fe20000000000 */
[----:B------:R-:W-:Y:S01]  /*4240*/  UTCHMMA.2CTA gdesc[UR28], gdesc[UR30], tmem[UR8], tmem[UR14], idesc[UR15], UPT ;  /* 0x00ff0e1e1c0075ea */ /* 0x000fe2000ba00008 */
[----:B------:R-:W-:Y:S01]  /*4250*/  UTCHMMA.2CTA gdesc[UR56], gdesc[UR58], tmem[UR8], tmem[UR14], idesc[UR15], UPT ;  /* 0x00ff0e3a380075ea */ /* 0x000fe2000ba00008 */
[----:B------:R-:W-:Y:S01]  /*4260*/  UMOV UR13, 0x10040490 ;  /* 0x10040490000d7882 */ /* 0x000fe20000000000 */
[----:B------:R-:W-:Y:S01]  /*4270*/  UTCHMMA.2CTA gdesc[UR52], gdesc[UR54], tmem[UR8], tmem[UR14], idesc[UR15], UPT ;  /* 0x00ff0e36340075ea */ /* 0x000fe2000ba00008 */
[----:B------:R-:W-:Y:S01]  /*4280*/  UTCHMMA.2CTA gdesc[UR48], gdesc[UR50], tmem[UR8], tmem[UR12], idesc[UR13], UPT ;  /* 0x00ff0c32300075ea */ /* 0x000fe2000ba00008 */
[----:B------:R-:W-:Y:S01]  /*4290*/  UTCHMMA.2CTA gdesc[UR44], gdesc[UR46], tmem[UR8], tmem[UR12], idesc[UR13], UPT ;  /* 0x00ff0c2e2c0075ea */ /* 0x000fe2000ba00008 */
[----:B------:R-:W-:Y:S01]  /*42a0*/  UTCHMMA.2CTA gdesc[UR40], gdesc[UR42], tmem[UR8], tmem[UR12], idesc[UR13], UPT ;  /* 0x00ff0c2a280075ea */ /* 0x000fe2000ba00008 */
[----:B------:R-:W-:Y:S01]  /*42b0*/  UMOV UR6, 0x0 ;  /* 0x0000000000067882 */ /* 0x000fe20000000000 */
[----:B------:R-:W-:Y:S01]  /*42c0*/  UMOV UR23, 0x40004000 ;  /* 0x4000400000177882 */ /* 0x000fe20000000000 */
[----:B------:R-:W-:Y:S01]  /*42d0*/  UISETP.NE.AND UP0, UPT, UR60, UR64, UPT ;  /* 0x000000403c00728c */ /* 0x000fe2000bf05270 */
[----:B------:R1:W-:Y:S01]  /*42e0*/  UTCHMMA.2CTA gdesc[UR36], gdesc[UR38], tmem[UR8], tmem[UR6], idesc[UR7], UPT ;  /* 0x00ff0626240075ea */ /* 0x0003e2000ba00008 */
[----:B------:R2:W-:Y:S01]  /*42f0*/  UTCHMMA.2CTA gdesc[UR32], gdesc[UR34], tmem[UR8], tmem[UR76], idesc[UR77], UPT ;  /* 0x00ff4c22200075ea */ /* 0x0005e2000ba00008 */
[----:B------:R2:W-:Y:S01]  /*4300*/  UTCHMMA.2CTA gdesc[UR24], gdesc[UR26], tmem[UR8], tmem[UR74], idesc[UR75], UPT ;  /* 0x00ff4a1a180075ea */ /* 0x0005e2000ba00008 */
[----:B------:R-:W-:Y:S01]  /*4310*/  UMOV UR21, 0x40004040 ;  /* 0x4000404000157882 */ /* 0x000fe20000000000 */
[----:B------:R-:W-:Y:S01]  /*4320*/  UMOV UR19, 0x40004000 ;  /* 0x4000400000137882 */ /* 0x000fe20000000000 */
[----:B------:R-:W-:Y:S01]  /*4330*/  UMOV UR17, 0x40004040 ;  /* 0x4000404000117882 */ /* 0x000fe20000000000 */
[----:B------:R2:W-:Y:S01]  /*4340*/  UTCHMMA.2CTA gdesc[UR20], gdesc[UR22], tmem[UR8], tmem[UR72], idesc[UR73], UPT ;  /* 0x00ff4816140075ea */ /* 0x0005e2000ba00008 */
[----:B------:R-:W-:Y:S01]  /*4350*/  UMOV UR11, 0x40004000 ;  /* 0x40004000000b7882 */ /* 0x000fe20000000000 */
[----:B------:R2:W-:Y:S01]  /*4360*/  UTCHMMA.2CTA gdesc[UR16], gdesc[UR18], tmem[UR8], tmem[UR70], idesc[UR71], UPT ;  /* 0x00ff4612100075ea */ /* 0x0005e2000ba00008 */
[----:B------:R2:W-:Y:S01]  /*4370*/  UTCHMMA.2CTA gdesc[UR4], gdesc[UR10], tmem[UR8], tmem[UR68], idesc[UR69], UPT ;  /* 0x00ff440a040075ea */ /* 0x0005e2000ba00008 */
[----:B------:R2:W-:Y:S01]  /*4380*/  UTCBAR.2CTA.MULTICAST [UR63], URZ, UR65 ;  /* 0x000000ff3f0073e9 */ /* 0x0005e20008200841 */
[----:B-1----:R-:W-:Y:S01]  /*4390*/  UMOV UR7, UR9 ;  /* 0x0000000900077c82 */ /* 0x002fe20008000000 */
[----:B---3--:R-:W-:Y:S05]  /*43a0*/  BRA.U UP0, `(.L_x_76) ;  /* 0xfffffff900347547 */ /* 0x008fea000b83ffff */
.L_x_73:
[----:B--2---:R-:W-:Y:S01]  /*43b0*/  R2UR UR4, R4 ;  /* 0x00000000040472ca */ /* 0x004fe200000e0000 */
[----:B------:R-:W-:Y:S01]  /*43c0*/  UMOV UR60, UR64 ;  /* 0x00000040003c7c82 */ /* 0x000fe20008000000 */
[----:B------:R-:W-:-:S11]  /*43d0*/  R2UR UR5, R14 ;  /* 0x000000000e0572ca */ /* 0x000fd600000e0000 */
[----:B------:R-:W-:-:S09]  /*43e0*/  UIADD3 UR4, UPT, UPT, UR4, 0x80, URZ ;  /* 0x0000008004047890 */ /* 0x000fd2000fffe0ff */
[----:B------:R2:W-:Y:S01]  /*43f0*/  UTCBAR.2CTA.MULTICAST [UR4], URZ, UR5 ;  /* 0x000000ff040073e9 */ /* 0x0005e20008200805 */
[----:B------:R-:W-:Y:S02]  /*4400*/  NOP ;  /* 0x0000000000007918 */ /* 0x000fe40000000000 */
.L_x_71:
[----:B--2---:R-:W-:Y:S02]  /*4410*/  R2UR UR4, R2 ;  /* 0x00000000020472ca */ /* 0x004fe400000e0000 */
[----:B------:R-:W-:-:S04]  /*4420*/  ISETP.NE.AND P0, PT, R10, 0x2, PT ;  /* 0x000000020a00780c */ /* 0x000fc80003f05270 */
[----:B-1----:R-:W-:Y:S02]  /*4430*/  SEL R5, RZ, 0x1, P0 ;  /* 0x00000001ff057807 */ /* 0x002fe40000000000 */
[----:B------:R-:W-:Y:S02]  /*4440*/  SEL R10, R10, RZ, P0 ;  /* 0x000000ff0a0a7207 */ /* 0x000fe40000000000 */
[----:B------:R-:W-:-:S03]  /*4450*/  LOP3.LUT R8, R8, R5, RZ, 0x3c, !PT ;  /* 0x0000000508087212 */ /* 0x000fc600078e3cff */
[----:B------:R-:W-:-:S04]  /*4460*/  UIADD3 UR4, UPT, UPT, UR4, 0x1, URZ ;  /* 0x0000000104047890 */ /* 0x000fc8000fffe0ff */
[----:B------:R-:W-:-:S04]  /*4470*/  UISETP.NE.AND UP0, UPT, UR4, 0x4, UPT ;  /* 0x000000040400788c */ /* 0x000fc8000bf05270 */
[----:B------:R-:W-:Y:S02]  /*4480*/  USEL UR5, URZ, 0x1, UP0 ;  /* 0x00000001ff057887 */ /* 0x000fe40008000000 */
[----:B------:R-:W-:-:S04]  /*4490*/  USEL UR4, UR4, URZ, UP0 ;  /* 0x000000ff04047287 */ /* 0x000fc80008000000 */
[----:B------:R-:W-:Y:S02]  /*44a0*/  LOP3.LUT R11, R11, UR5, RZ, 0x3c, !PT ;  /* 0x000000050b0b7c12 */ /* 0x000fe4000f8e3cff */
[----:B------:R-:W-:Y:S01]  /*44b0*/  IMAD.U32 R2, RZ, RZ, UR4 ;  /* 0x00000004ff027e24 */ /* 0x000fe2000f8e00ff */
[----:B------:R-:W-:Y:S06]  /*44c0*/  @P1 BRA `(.L_x_77) ;  /* 0xfffffff4004c1947 */ /* 0x000fec000383ffff */
[----:B------:R-:W1:Y:S01]  /*44d0*/  S2UR UR8, SR_CgaCtaId ;  /* 0x00000000000879c3 */ /* 0x000e620000008800 */
[----:B------:R-:W-:Y:S01]  /*44e0*/  ELECT P0, URZ, PT ;  /* 0x0000000000ff782f */ /* 0x000fe20003800000 */
[----:B------:R-:W-:Y:S01]  /*44f0*/  IMAD.MOV.U32 R0, RZ, RZ, 0x1 ;  /* 0x00000001ff007424 */ /* 0x000fe200078e00ff */
[----:B------:R-:W-:Y:S01]  /*4500*/  UMOV UR4, 0x40 ;  /* 0x0000004000047882 */ /* 0x000fe20000000000 */
[----:B------:R-:W-:-:S04]  /*4510*/  R2UR UR5, R12 ;  /* 0x000000000c0572ca */ /* 0x000fc800000e0000 */
[----:B------:R-:W-:Y:S09]  /*4520*/  UVIRTCOUNT.DEALLOC.SMPOOL 0x80 ;  /* 0x000000800000784c */ /* 0x000ff20000000000 */
[----:B------:R-:W-:Y:S02]  /*4530*/  UISETP.NE.AND UP0, UPT, UR5, URZ, UPT ;  /* 0x000000ff0500728c */ /* 0x000fe4000bf05270 */
[----:B-1----:R-:W-:-:S09]  /*4540*/  ULEA UR8, UR8, UR4, 0x18 ;  /* 0x0000000408087291 */ /* 0x002fd2000f8ec0ff */
[----:B------:R1:W-:Y:S01]  /*4550*/  @P0 STS.U8 [UR8+0x1c], R0 ;  /* 0x00001c00ff000988 */ /* 0x0003e20008000008 */
[----:B------:R-:W-:Y:S05]  /*4560*/  BRA.U UP0, `(.L_x_78) ;  /* 0x0000000100a87547 */ /* 0x000fea000b800000 */
[----:B------:R-:W-:Y:S01]  /*4570*/  R2UR UR4, R2 ;  /* 0x00000000020472ca */ /* 0x000fe200000e0000 */
[----:B------:R-:W-:Y:S01]  /*4580*/  UIADD3 UR7, UPT, UPT, UR62, 0xa0, URZ ;  /* 0x000000a03e077890 */ /* 0x000fe2000fffe0ff */
[----:B------:R-:W-:-:S11]  /*4590*/  SHF.L.U32 R3, R11, 0x1f, RZ ;  /* 0x0000001f0b037819 */ /* 0x000fd600000006ff */
[----:B------:R-:W-:-:S09]  /*45a0*/  ULEA UR4, UR4, UR7, 0x3 ;  /* 0x0000000704047291 */ /* 0x000fd2000f8e18ff */
[----:B------:R-:W2:Y:S02]  /*45b0*/  SYNCS.PHASECHK.TRANS64.TRYWAIT P0, [UR4], R3 ;  /* 0x00000003ff0075a7 */ /* 0x000ea40008001104 */
[----:B--2---:R-:W-:Y:S05]  /*45c0*/  @!P0 BRA `(.L_x_79) ;  /* 0x0000003000648947 */ /* 0x004fea0003800000 */
.L_x_144:
[----:B------:R-:W-:-:S13]  /*45d0*/  R2UR UR4, R2 ;  /* 0x00000000020472ca */ /* 0x000fda00000e0000 */
        /* <DEDUP_REMOVED lines=9> */
.L_x_146:
        /* <DEDUP_REMOVED lines=9> */
.L_x_148:
[----:B------:R-:W-:-:S04]  /*4700*/  UIADD3 UR4, UPT, UPT, UR4, 0x1, URZ ;  /* 0x0000000104047890 */ /* 0x000fc8000fffe0ff */
[----:B------:R-:W-:-:S04]  /*4710*/  UISETP.NE.AND UP1, UPT, UR4, 0x4, UPT ;  /* 0x000000040400788c */ /* 0x000fc8000bf25270 */
[----:B------:R-:W-:Y:S02]  /*4720*/  USEL UR5, URZ, 0x1, UP1 ;  /* 0x00000001ff057887 */ /* 0x000fe40008800000 */
[----:B------:R-:W-:-:S04]  /*4730*/  USEL UR4, UR4, URZ, UP1 ;  /* 0x000000ff04047287 */ /* 0x000fc80008800000 */
[----:B------:R-:W-:Y:S01]  /*4740*/  ULEA UR4, UR4, UR7, 0x3 ;  /* 0x0000000704047291 */ /* 0x000fe2000f8e18ff */
[----:B-1----:R-:W-:-:S04]  /*4750*/  LOP3.LUT R3, R2, UR5, RZ, 0x3c, !PT ;  /* 0x0000000502037c12 */ /* 0x002fc8000f8e3cff */
[----:B------:R-:W-:Y:S01]  /*4760*/  SHF.L.U32 R3, R3, 0x1f, RZ ;  /* 0x0000001f03037819 */ /* 0x000fe200000006ff */
[----:B------:R-:W-:-:S04]  /*4770*/  IMAD.U32 R0, RZ, RZ, UR4 ;  /* 0x00000004ff007e24 */ /* 0x000fc8000f8e00ff */
[----:B------:R1:W2:Y:S03]  /*4780*/  SYNCS.PHASECHK.TRANS64.TRYWAIT P0, [R0+URZ], R3 ;  /* 0x00000003000075a7 */ /* 0x0002a600080011ff */
[----:B--2---:R-:W-:Y:S05]  /*4790*/  @!P0 NANOSLEEP.SYNCS 0x989680 ;  /* 0x009896800000895d */ /* 0x004fea0003900000 */
[----:B------:R-:W2:Y:S02]  /*47a0*/  @!P0 SYNCS.PHASECHK.TRANS64 P0, [R0+URZ], R3 ;  /* 0x00000003000085a7 */ /* 0x000ea400080010ff */
[----:B--2---:R-:W-:Y:S05]  /*47b0*/  @P0 BRA `(.L_x_82) ;  /* 0x0000000000240947 */ /* 0x004fea0003800000 */
.L_x_83:
[----:B--2---:R2:W3:Y:S02]  /*47c0*/  SYNCS.PHASECHK.TRANS64.TRYWAIT P0, [R0+URZ], R3 ;  /* 0x00000003000075a7 */ /* 0x0044e400080011ff */
[----:B---3--:R-:W-:Y:S05]  /*47d0*/  @!P0 NANOSLEEP.SYNCS 0x989680 ;  /* 0x009896800000895d */ /* 0x008fea0003900000 */
[----:B------:R-:W3:Y:S02]  /*47e0*/  @!P0 SYNCS.PHASECHK.TRANS64 P0, [R0+URZ], R3 ;  /* 0x00000003000085a7 */ /* 0x000ee400080010ff */
[----:B---3--:R-:W-:Y:S05]  /*47f0*/  @!P0 BRA `(.L_x_83) ;  /* 0xfffffffc00f08947 */ /* 0x008fea000383ffff */
[----:B------:R-:W-:Y:S05]  /*4800*/  BRA `(.L_x_82) ;  /* 0x0000000000107947 */ /* 0x000fea0003800000 */
.L_x_78:
[----:B------:R-:W-:Y:S01]  /*4810*/  R2UR UR5, R9 ;  /* 0x00000000090572ca */ /* 0x000fe200000e0000 */
[----:B------:R-:W-:-:S12]  /*4820*/  UIADD3 UR4, UPT, UPT, UR62, 0xe0, URZ ;  /* 0x000000e03e047890 */ /* 0x000fd8000fffe0ff */
[----:B------:R-:W-:-:S09]  /*4830*/  UPRMT UR4, UR5, 0x654, UR4 ;  /* 0x0000065405047896 */ /* 0x000fd20008000004 */
[----:B------:R-:W-:Y:S03]  /*4840*/  SYNCS.ARRIVE.TRANS64.RED.A1T0 RZ, [UR4], RZ ;  /* 0x000000ffffff79a7 */ /* 0x000fe60008100404 */
.L_x_82:
[----:B-12---:R-:W-:Y:S01]  /*4850*/  SHF.L.U32 R3, RZ, 0x1f, RZ ;  /* 0x0000001fff037819 */ /* 0x006fe200000006ff */
[----:B------:R-:W-:Y:S01]  /*4860*/  UIADD3 UR4, UPT, UPT, UR62, 0xe0, URZ ;  /* 0x000000e03e047890 */ /* 0x000fe2000fffe0ff */
[----:B------:R-:W-:Y:S02]  /*4870*/  PLOP3.LUT P0, PT, PT, PT, UP0, 0x80, 0x8 ;  /* 0x000000000008781c */ /* 0x000fe40003f0f008 */
[----:B------:R-:W1:Y:S02]  /*4880*/  SYNCS.PHASECHK.TRANS64.TRYWAIT P1, [UR62+0xe0], R3 ;  /* 0x0000e003ff0075a7 */ /* 0x000e64000802113e */
[----:B-1----:R-:W-:Y:S09]  /*4890*/  @!P1 BRA `(.L_x_84) ;  /* 0x0000002c00f89947 */ /* 0x002ff20003800000 */
.L_x_150:
[----:B------:R-:W-:Y:S02]  /*48a0*/  R2UR UR6, R9 ;  /* 0x00000000090672ca */ /* 0x000fe400000e0000 */
[----:B------:R-:W-:-:S11]  /*48b0*/  R2UR UR5, R16 ;  /* 0x00000000100572ca */ /* 0x000fd600000e0000 */
[----:B------:R-:W-:-:S03]  /*48c0*/  @!UP0 UPRMT UR4, UR6, 0x654, UR4 ;  /* 0x0000065406048896 */ /* 0x000fc60008000004 */
[----:B------:R-:W-:-:S06]  /*48d0*/  UMOV UR6, 0x1 ;  /* 0x0000000100067882 */ /* 0x000fcc0000000000 */
[----:B------:R-:W-:Y:S01]  /*48e0*/  @!P0 SYNCS.ARRIVE.TRANS64.RED.A1T0 RZ, [UR4], RZ ;  /* 0x000000ffffff89a7 */ /* 0x000fe20008100404 */
[----:B------:R-:W-:Y:S01]  /*48f0*/  NOP ;  /* 0x0000000000007918 */ /* 0x000fe20000000000 */
[----:B-1----:R-:W1:Y:S01]  /*4900*/  LDS R0, [UR8+0x14] ;  /* 0x00001408ff007984 */ /* 0x002e620008000800 */
[----:B------:R-:W-:-:S03]  /*4910*/  ULOP3.LUT UR4, UR5, 0xffff, URZ, 0xc0, !UPT ;  /* 0x0000ffff05047892 */ /* 0x000fc6000f8ec0ff */
[----:B------:R-:W-:Y:S01]  /*4920*/  UMOV UR5, 0xffff ;  /* 0x0000ffff00057882 */ /* 0x000fe20000000000 */
[----:B------:R-:W-:-:S04]  /*4930*/  USHF.R.U32.HI UR4, URZ, 0x5, UR4 ;  /* 0x00000005ff047899 */ /* 0x000fc80008011604 */
[----:B------:R-:W-:Y:S02]  /*4940*/  USHF.L.U32 UR5, UR5, UR4, URZ ;  /* 0x0000000405057299 */ /* 0x000fe400080006ff */
[----:B------:R-:W-:-:S04]  /*4950*/  USHF.L.U32 UR4, UR6, UR4, URZ ;  /* 0x0000000406047299 */ /* 0x000fc800080006ff */
[----:B-1----:R-:W-:-:S04]  /*4960*/  LOP3.LUT R0, R0, UR5, RZ, 0xc0, !PT ;  /* 0x0000000500007c12 */ /* 0x002fc8000f8ec0ff */
[----:B------:R-:W-:-:S13]  /*4970*/  ISETP.NE.AND P0, PT, R0, UR5, PT ;  /* 0x0000000500007c0c */ /* 0x000fda000bf05270 */
[----:B------:R-:W-:Y:S05]  /*4980*/  @P0 BRA `(.L_x_85) ;  /* 0x0000000000580947 */ /* 0x000fea0003800000 */
[----:B------:R-:W1:Y:S02]  /*4990*/  LDS R0, [UR8+0x18] ;  /* 0x00001808ff007984 */ /* 0x000e640008000800 */
[----:B-1----:R-:W-:-:S04]  /*49a0*/  LOP3.LUT R0, R0, UR4, RZ, 0xc0, !PT ;  /* 0x0000000400007c12 */ /* 0x002fc8000f8ec0ff */
[----:B------:R-:W-:-:S13]  /*49b0*/  ISETP.NE.AND P0, PT, R0, UR4, PT ;  /* 0x0000000400007c0c */ /* 0x000fda000bf05270 */
[----:B------:R-:W-:Y:S05]  /*49c0*/  @P0 BRA `(.L_x_86) ;  /* 0x00000000003c0947 */ /* 0x000fea0003800000 */
[----:B------:R-:W1:Y:S01]  /*49d0*/  S2R R2, SR_LANEID ;  /* 0x0000000000027919 */ /* 0x000e620000000000 */
[----:B------:R-:W-:Y:S01]  /*49e0*/  ULOP3.LUT UR5, URZ, UR5, URZ, 0x33, !UPT ;  /* 0x00000005ff057292 */ /* 0x000fe2000f8e33ff */
[----:B------:R-:W-:Y:S01]  /*49f0*/  LOP3.LUT R4, RZ, UR4, RZ, 0x33, !PT ;  /* 0x00000004ff047c12 */ /* 0x000fe2000f8e33ff */
[----:B------:R-:W-:Y:S02]  /*4a00*/  VOTEU.ANY UR4, UPT, PT ;  /* 0x0000000000047886 */ /* 0x000fe400038e0100 */
[----:B------:R-:W-:Y:S01]  /*4a10*/  UFLO.U32 UR4, UR4 ;  /* 0x00000004000472bd */ /* 0x000fe200080e0000 */
[----:B------:R-:W2:Y:S01]  /*4a20*/  REDUX UR6, R4 ;  /* 0x00000000040673c4 */ /* 0x000ea20000000000 */
[----:B------:R-:W-:-:S06]  /*4a30*/  IMAD.U32 R0, RZ, RZ, UR5 ;  /* 0x00000005ff007e24 */ /* 0x000fcc000f8e00ff */
[----:B------:R3:W-:Y:S01]  /*4a40*/  UTCATOMSWS.AND URZ, UR5 ;  /* 0x0000000500ff79e3 */ /* 0x0007e20008000000 */
[----:B------:R-:W4:Y:S01]  /*4a50*/  REDUX UR7, R0 ;  /* 0x00000000000773c4 */ /* 0x000f220000000000 */
[----:B-1----:R-:W-:Y:S01]  /*4a60*/  ISETP.EQ.U32.AND P0, PT, R2, UR4, PT ;  /* 0x0000000402007c0c */ /* 0x002fe2000bf02070 */
[----:B--2---:R-:W-:Y:S01]  /*4a70*/  IMAD.U32 R2, RZ, RZ, UR6 ;  /* 0x00000006ff027e24 */ /* 0x004fe2000f8e00ff */
[----:B----4-:R-:W-:-:S11]  /*4a80*/  MOV R3, UR7 ;  /* 0x0000000700037c02 */ /* 0x010fd60008000f00 */
[----:B------:R3:W-:Y:S04]  /*4a90*/  @P0 ATOMS.AND RZ, [UR8+0x14], R3 ;  /* 0x00001403ffff098c */ /* 0x0007e8000a800008 */
[----:B------:R3:W-:Y:S01]  /*4aa0*/  @P0 ATOMS.AND RZ, [UR8+0x18], R2 ;  /* 0x00001802ffff098c */ /* 0x0007e2000a800008 */
[----:B------:R-:W-:Y:S05]  /*4ab0*/  BRA `(.L_x_87) ;  /* 0x0000000000147947 */ /* 0x000fea0003800000 */
.L_x_86:
[----:B------:R-:W-:Y:S02]  /*4ac0*/  MOV R2, 0x4ae0 ;  /* 0x00004ae000027802 */ /* 0x000fe40000000f00 */
[----:B-----5:R-:W-:Y:S05]  /*4ad0*/  CALL.REL.NOINC `($__internal_0_$__cuda_sm10x_tcgen05_guardrail_trap_col_being_dealloced_not_returned_by_alloc) ;  /* 0x0000003000187944 */ /* 0x020fea0003c00000 */
[----:B------:R-:W-:Y:S05]  /*4ae0*/  BRA `(.L_x_87) ;  /* 0x0000000000087947 */ /* 0x000fea0003800000 */
.L_x_85:
[----:B------:R-:W-:Y:S02]  /*4af0*/  MOV R2, 0x4b10 ;  /* 0x00004b1000027802 */ /* 0x000fe40000000f00 */
[----:B-----5:R-:W-:Y:S05]  /*4b00*/  CALL.REL.NOINC `($__internal_2_$__cuda_sm10x_tcgen05_guardrail_trap_unallocated_columns_being_dealloced) ;  /* 0x0000003000247944 */ /* 0x020fea0003c00000 */
.L_x_87:
[----:B------:R-:W-:Y:S01]  /*4b10*/  NOP ;  /* 0x0000000000007918 */ /* 0x000fe20000000000 */
[----:B---3--:R-:W-:Y:S05]  /*4b20*/  EXIT ;  /* 0x000000000000794d */ /* 0x008fea0003800000 */
.L_x_58:
[----:B------:R-:W-:-:S09]  /*4b30*/  UISETP.NE.OR UP5, UPT, UR10, 0x3, !UP5 ;  /* 0x000000030a00788c */ /* 0x000fd2000efa5670 */
[----:B------:R-:W-:Y:S05]  /*4b40*/  BRA.U UP5, `(.L_x_88) ;  /* 0x0000000d050c7547 */ /* 0x000fea000b800000 */
[----:B------:R-:W1:Y:S01]  /*4b50*/  LDC R0, c[0x0][0xb30] ;  /* 0x0002cc00ff007b82 */ /* 0x000e620000000800 */
[----:B------:R-:W2:Y:S01]  /*4b60*/  LDCU.64 UR4, c[0x0][0x888] ;  /* 0x00011100ff0477ac */ /* 0x000ea20008000a00 */
[----:B------:R-:W-:Y:S01]  /*4b70*/  IMAD.MOV.U32 R30, RZ, RZ, 0x1 ;  /* 0x00000001ff1e7424 */ /* 0x000fe200078e00ff */
[----:B------:R-:W-:Y:S01]  /*4b80*/  CS2R R28, SRZ ;  /* 0x00000000001c7805 */ /* 0x000fe2000001ff00 */
[----:B------:R-:W-:Y:S01]  /*4b90*/  IMAD.MOV.U32 R25, RZ, RZ, 0x1000 ;  /* 0x00001000ff197424 */ /* 0x000fe200078e00ff */
[----:B------:R-:W3:Y:S03]  /*4ba0*/  LDCU.64 UR16, c[0x0][0x890] ;  /* 0x00011200ff1077ac */ /* 0x000ee60008000a00 */
[----:B------:R-:W4:Y:S01]  /*4bb0*/  LDC R19, c[0x0][0x370] ;  /* 0x0000dc00ff137b82 */ /* 0x000f220000000800 */
[----:B------:R-:W-:Y:S01]  /*4bc0*/  UMOV UR7, 0x400 ;  /* 0x0000040000077882 */ /* 0x000fe20000000000 */
[----:B------:R-:W-:-:S02]  /*4bd0*/  UPLOP3.LUT UP1, UPT, UPT, UPT, UPT, 0x40, 0x4 ;  /* 0x000000000004789c */ /* 0x000fc40003f2e870 */
[----:B------:R-:W-:Y:S01]  /*4be0*/  ULEA UR7, UR46, UR7, 0x18 ;  /* 0x000000072e077291 */ /* 0x000fe2000f8ec0ff */
[----:B------:R-:W-:-:S03]  /*4bf0*/  UMOV UR13, URZ ;  /* 0x000000ff000d7c82 */ /* 0x000fc60008000000 */
[----:B------:R-:W4:Y:S01]  /*4c00*/  LDC R2, c[0x0][0xb0c] ;  /* 0x0002c300ff027b82 */ /* 0x000f220000000800 */
[----:B--2---:R-:W-:Y:S02]  /*4c10*/  UISETP.NE.U32.AND UP2, UPT, UR4, URZ, UPT ;  /* 0x000000ff0400728c */ /* 0x004fe4000bf45070 */
[----:B---3--:R-:W-:-:S05]  /*4c20*/  UISETP.NE.U32.AND UP3, UPT, UR16, URZ, UPT ;  /* 0x000000ff1000728c */ /* 0x008fca000bf65070 */
[----:B------:R-:W2:Y:S01]  /*4c30*/  LDC R18, c[0x0][0xb20] ;  /* 0x0002c800ff127b82 */ /* 0x000ea20000000800 */
[----:B-1----:R-:W-:Y:S01]  /*4c40*/  ISETP.NE.AND P1, PT, R0, 0x1, PT ;  /* 0x000000010000780c */ /* 0x002fe20003f25270 */
[----:B------:R-:W-:Y:S02]  /*4c50*/  UISETP.NE.AND.EX UP2, UPT, UR5, URZ, UPT, UP2 ;  /* 0x000000ff0500728c */ /* 0x000fe4000bf45320 */
[----:B------:R-:W-:-:S04]  /*4c60*/  UISETP.NE.AND.EX UP3, UPT, UR17, URZ, UPT, UP3 ;  /* 0x000000ff1100728c */ /* 0x000fc8000bf65330 */
[----:B-----5:R-:W1:Y:S08]  /*4c70*/  LDC.64 R32, c[0x0][0x348] ;  /* 0x0000d200ff207b82 */ /* 0x020e700000000a00 */
[----:B------:R-:W3:Y:S08]  /*4c80*/  LDC.64 R16, c[0x0][0xb10] ;  /* 0x0002c400ff107b82 */ /* 0x000ef00000000a00 */
[----:B------:R-:W1:Y:S08]  /*4c90*/  LDC.64 R6, c[0x0][0xb18] ;  /* 0x0002c600ff067b82 */ /* 0x000e700000000a00 */
[----:B------:R-:W1:Y:S08]  /*4ca0*/  LDC.64 R4, c[0x0][0xb28] ;  /* 0x0002ca00ff047b82 */ /* 0x000e700000000a00 */
[----:B--2-4-:R-:W1:Y:S02]  /*4cb0*/  LDC R24, c[0x0][0x374] ;  /* 0x0000dd00ff187b82 */ /* 0x014e640000000800 */
.L_x_96:
[C---:B------:R-:W-:Y:S02]  /*4cc0*/  LEA R0, R29.reuse, UR7, 0x3 ;  /* 0x000000071d007c11 */ /* 0x040fe4000f8e18ff */
[----:B------:R-:W-:Y:S02]  /*4cd0*/  SHF.L.U32 R3, R28, 0x1f, RZ ;  /* 0x0000001f1c037819 */ /* 0x000fe400000006ff */
[----:B------:R-:W-:Y:S02]  /*4ce0*/  LEA R20, R29, UR7, 0x4 ;  /* 0x000000071d147c11 */ /* 0x000fe4000f8e20ff */
[----:B--2---:R-:W2:Y:S02]  /*4cf0*/  SYNCS.PHASECHK.TRANS64.TRYWAIT P0, [R0+URZ+0x60], R3 ;  /* 0x00006003000075a7 */ /* 0x004ea400080011ff */
[----:B--2---:R-:W-:Y:S05]  /*4d00*/  @!P0 BRA `(.L_x_89) ;  /* 0x0000002800f48947 */ /* 0x004fea0003800000 */
.L_x_151:
[----:B------:R-:W-:Y:S01]  /*4d10*/  ISETP.GE.AND P0, PT, R26, 0x1, PT ;  /* 0x000000011a00780c */ /* 0x000fe20003f06270 */
[----:B------:R-:W4:Y:S01]  /*4d20*/  LDS.128 R20, [R20+0xf0] ;  /* 0x0000f00014147984 */ /* 0x000f220000000c00 */
[----:B------:R-:W-:Y:S01]  /*4d30*/  ISETP.NE.U32.AND P4, PT, RZ, UR16, PT ;  /* 0x00000010ff007c0c */ /* 0x000fe2000bf85070 */
[----:B--2---:R-:W-:Y:S03]  /*4d40*/  VIADD R0, R0, 0x70 ;  /* 0x0000007000007836 */ /* 0x004fe60000000000 */
[----:B------:R-:W-:Y:S01]  /*4d50*/  ISETP.NE.AND.EX P4, PT, RZ, UR17, PT, P4 ;  /* 0x00000011ff007c0c */ /* 0x000fe2000bf85340 */
[----:B------:R-:W-:Y:S01]  /*4d60*/  @!PT LDS RZ, [RZ] ;  /* 0x00000000fffff984 */ /* 0x000fe20000000800 */
[----:B------:R-:W-:Y:S01]  /*4d70*/  @!PT LDS RZ, [RZ] ;  /* 0x00000000fffff984 */ /* 0x000fe20000000800 */
[----:B------:R-:W-:Y:S01]  /*4d80*/  @!PT LDS RZ, [RZ] ;  /* 0x00000000fffff984 */ /* 0x000fe20000000800 */
[----:B------:R-:W-:Y:S01]  /*4d90*/  @!PT LDS RZ, [RZ] ;  /* 0x00000000fffff984 */ /* 0x000fe20000000800 */
[----:B------:R2:W-:Y:S06]  /*4da0*/  MEMBAR.ALL.CTA ;  /* 0x0000000000007992 */ /* 0x0005ec0000008000 */
[----:B--2---:R-:W2:Y:S01]  /*4db0*/  FENCE.VIEW.ASYNC.S ;  /* 0x00000000000073c6 */ /* 0x004ea20000000000 */
[----:B------:R-:W-:Y:S04]  /*4dc0*/  PRMT R0, RZ, 0x654, R0 ;  /* 0x00000654ff007816 */ /* 0x000fe80000000000 */
[----:B--2---:R2:W-:Y:S01]  /*4dd0*/  SYNCS.ARRIVE.TRANS64.RED.A1T0 RZ, [R0+URZ], RZ ;  /* 0x000000ff00ff79a7 */ /* 0x0045e200081004ff */
[----:B----4-:R-:W-:Y:S11]  /*4de0*/  LOP3.LUT P3, RZ, R22, 0x1, RZ, 0xc0, !PT ;  /* 0x0000000116ff7812 */ /* 0x010ff6000786c0ff */
[----:B------:R-:W-:Y:S02]  /*4df0*/  @!UPT UIADD3 URZ, UPT, UPT, URZ, URZ, URZ ;  /* 0x000000fffffff290 */ /* 0x000fe4000fffe0ff */
[----:B------:R-:W-:Y:S02]  /*4e00*/  @P3 MOV R13, R20 ;  /* 0x00000014000d3202 */ /* 0x000fe40000000f00 */
[----:B------:R-:W-:Y:S01]  /*4e10*/  @P3 LOP3.LUT R8, R21, 0xffff, RZ, 0xc0, !PT ;  /* 0x0000ffff15083812 */ /* 0x000fe200078ec0ff */
[----:B--2---:R-:W-:Y:S06]  /*4e20*/  @!P0 BRA `(.L_x_90) ;  /* 0x0000000000a48947 */ /* 0x004fec0003800000 */
[----:B-1----:R-:W-:Y:S01]  /*4e30*/  IMAD.HI.U32 R31, R24, R7, RZ ;  /* 0x00000007181f7227 */ /* 0x002fe200078e00ff */
[----:B------:R-:W-:Y:S02]  /*4e40*/  ISETP.NE.AND P0, PT, R6, 0x1, PT ;  /* 0x000000010600780c */ /* 0x000fe40003f05270 */
[----:B------:R-:W-:Y:S01]  /*4e50*/  ISETP.NE.AND P2, PT, R26, 0x1, PT ;  /* 0x000000011a00780c */ /* 0x000fe20003f45270 */
[----:B---3--:R-:W-:Y:S01]  /*4e60*/  IMAD.HI.U32 R34, R19, R16, RZ ;  /* 0x0000001013227227 */ /* 0x008fe200078e00ff */
[----:B------:R-:W-:Y:S02]  /*4e70*/  SHF.R.U32.HI R31, RZ, R18, R31 ;  /* 0x00000012ff1f7219 */ /* 0x000fe4000001161f */
[----:B------:R-:W-:Y:S01]  /*4e80*/  ISETP.NE.AND P5, PT, R2, 0x1, PT ;  /* 0x000000010200780c */ /* 0x000fe20003fa5270 */
[----:B------:R-:W-:Y:S01]  /*4e90*/  IMAD.HI.U32 R36, R13, R16, RZ ;  /* 0x000000100d247227 */ /* 0x000fe200078e00ff */
[----:B------:R-:W-:Y:S02]  /*4ea0*/  SHF.R.U32.HI R34, RZ, R17, R34 ;  /* 0x00000011ff227219 */ /* 0x000fe40000011622 */
[----:B------:R-:W-:Y:S01]  /*4eb0*/  SEL R3, R24, R31, !P0 ;  /* 0x0000001f18037207 */ /* 0x000fe20004000000 */
[C---:B------:R-:W-:Y:S01]  /*4ec0*/  IMAD.HI.U32 R31, R8.reuse, R7, RZ ;  /* 0x00000007081f7227 */ /* 0x040fe200078e00ff */
[----:B------:R-:W-:Y:S02]  /*4ed0*/  SEL R11, R19, R34, !P5 ;  /* 0x00000022130b7207 */ /* 0x000fe40006800000 */
[----:B------:R-:W-:Y:S01]  /*4ee0*/  SHF.R.U32.HI R36, RZ, R17, R36 ;  /* 0x00000011ff247219 */ /* 0x000fe20000011624 */
[----:B------:R-:W-:Y:S01]  /*4ef0*/  IMAD.HI.U32 R38, R3, R4, RZ ;  /* 0x0000000403267227 */ /* 0x000fe200078e00ff */
[----:B------:R-:W-:Y:S03]  /*4f00*/  SHF.R.U32.HI R31, RZ, R18, R31 ;  /* 0x00000012ff1f7219 */ /* 0x000fe6000001161f */
[----:B------:R-:W-:Y:S01]  /*4f10*/  IMAD.HI.U32 R34, R11, R4, RZ ;  /* 0x000000040b227227 */ /* 0x000fe200078e00ff */
[----:B------:R-:W-:Y:S02]  /*4f20*/  @P2 SHF.R.U32.HI R3, RZ, R5, R38 ;  /* 0x00000005ff032219 */ /* 0x000fe40000011626 */
[----:B------:R-:W-:Y:S02]  /*4f30*/  SEL R9, R8, R31, !P0 ;  /* 0x0000001f08097207 */ /* 0x000fe40004000000 */
[----:B------:R-:W-:Y:S01]  /*4f40*/  @P2 SHF.R.U32.HI R11, RZ, R5, R34 ;  /* 0x00000005ff0b2219 */ /* 0x000fe20000011622 */
[C---:B------:R-:W-:Y:S01]  /*4f50*/  IMAD R10, R26.reuse, R3, RZ ;  /* 0x000000031a0a7224 */ /* 0x040fe200078e02ff */
[----:B------:R-:W-:Y:S01]  /*4f60*/  SEL R3, R13, R36, !P5 ;  /* 0x000000240d037207 */ /* 0x000fe20006800000 */
[C---:B------:R-:W-:Y:S03]  /*4f70*/  IMAD.HI.U32 R14, R9.reuse, R4, RZ ;  /* 0x00000004090e7227 */ /* 0x040fe600078e00ff */
[----:B------:R-:W-:Y:S01]  /*4f80*/  ISETP.GE.AND P0, PT, R9, R10, PT ;  /* 0x0000000a0900720c */ /* 0x000fe20003f06270 */
[C---:B------:R-:W-:Y:S01]  /*4f90*/  IMAD R12, R26.reuse, R11, RZ ;  /* 0x0000000b1a0c7224 */ /* 0x040fe200078e02ff */
[-C--:B------:R-:W-:Y:S04]  /*4fa0*/  SHF.R.U32.HI R14, RZ, R5.reuse, R14 ;  /* 0x00000005ff0e7219 */ /* 0x080fe8000001160e */
[----:B------:R-:W-:Y:S02]  /*4fb0*/  ISETP.GE.OR P0, PT, R3, R12, P0 ;  /* 0x0000000c0300720c */ /* 0x000fe40000706670 */
[----:B------:R-:W-:Y:S05]  /*4fc0*/  SEL R15, R9, R14, !P2 ;  /* 0x0000000e090f7207 */ /* 0x000fea0005000000 */
[----:B------:R-:W-:Y:S04]  /*4fd0*/  IMAD.MOV R14, RZ, RZ, -R15 ;  /* 0x000000ffff0e7224 */ /* 0x000fe800078e0a0f */
[----:B------:R-:W-:Y:S02]  /*4fe0*/  IMAD R14, R26, R14, R9 ;  /* 0x0000000e1a0e7224 */ /* 0x000fe400078e0209 */
[C---:B------:R-:W-:Y:S05]  /*4ff0*/  @!P0 IMAD.HI.U32 R10, R3.reuse, R4, RZ ;  /* 0x00000004030a8227 */ /* 0x040fea00078e00ff */
[----:B------:R-:W-:Y:S04]  /*5000*/  @!P0 SHF.R.U32.HI R10, RZ, R5, R10 ;  /* 0x00000005ff0a8219 */ /* 0x000fe8000001160a */
[----:B------:R-:W-:Y:S01]  /*5010*/  @!P0 SEL R0, R3, R10, !P2 ;  /* 0x0000000a03008207 */ /* 0x000fe20005000000 */
[----:B------:R-:W-:Y:S03]  /*5020*/  IMAD.MOV R10, RZ, RZ, -R3 ;  /* 0x000000ffff0a7224 */ /* 0x000fe600078e0a03 */
[----:B------:R-:W-:Y:S01]  /*5030*/  @!P0 IADD3 R15, PT, PT, R15, -R0, RZ ;  /* 0x800000000f0f8210 */ /* 0x000fe20007ffe0ff */
[----:B------:R-:W-:Y:S01]  /*5040*/  @!P0 IMAD R0, R11, R14, R0 ;  /* 0x0000000e0b008224 */ /* 0x000fe200078e0200 */
[----:B------:R-:W-:Y:S01]  /*5050*/  IADD3 R11, PT, PT, -R9, RZ, RZ ;  /* 0x000000ff090b7210 */ /* 0x000fe20007ffe1ff */
[----:B------:R-:W-:Y:S02]  /*5060*/  IMAD R13, R2, R10, R13 ;  /* 0x0000000a020d7224 */ /* 0x000fe400078e020d */
[----:B------:R-:W-:Y:S02]  /*5070*/  @!P0 IMAD R9, R15, R26, R3 ;  /* 0x0000001a0f098224 */ /* 0x000fe400078e0203 */
[----:B------:R-:W-:Y:S02]  /*5080*/  @!P0 IMAD.MOV.U32 R3, RZ, RZ, R0 ;  /* 0x000000ffff038224 */ /* 0x000fe400078e0000 */
[----:B------:R-:W-:Y:S02]  /*5090*/  IMAD R8, R6, R11, R8 ;  /* 0x0000000b06087224 */ /* 0x000fe400078e0208 */
[----:B------:R-:W-:Y:S02]  /*50a0*/  IMAD R13, R3, R2, R13 ;  /* 0x00000002030d7224 */ /* 0x000fe400078e020d */
[----:B------:R-:W-:Y:S02]  /*50b0*/  IMAD R8, R9, R6, R8 ;  /* 0x0000000609087224 */ /* 0x000fe400078e0208 */
.L_x_90:
[----:B------:R-:W-:Y:S05]  /*50c0*/  BRA.U UP1, `(.L_x_91) ;  /* 0x0000000101107547 */ /* 0x000fea000b800000 */
[----:B------:R-:W-:Y:S04]  /*50d0*/  MOV R0, UR37 ;  /* 0x0000002500007c02 */ /* 0x000fe80008000f00 */
[----:B------:R-:W-:Y:S04]  /*50e0*/  SHF.L.U32 R3, R0, 0x1f, RZ ;  /* 0x0000001f00037819 */ /* 0x000fe800000006ff */
[----:B------:R-:W2:Y:S02]  /*50f0*/  SYNCS.PHASECHK.TRANS64.TRYWAIT P0, [UR7+0x58], R3 ;  /* 0x00005803ff0075a7 */ /* 0x000ea40008001107 */
[----:B--2---:R-:W-:Y:S05]  /*5100*/  @!P0 BRA `(.L_x_92) ;  /* 0x0000002800088947 */ /* 0x004fea0003800000 */
.L_x_91:
[----:B------:R-:W-:Y:S05]  /*5110*/  BRA.U !UP3, `(.L_x_93) ;  /* 0x000000010b347547 */ /* 0x000fea000b800000 */
[----:B------:R-:W-:Y:S01]  /*5120*/  UPLOP3.LUT UP0, UPT, UPT, UPT, UP2, 0x80, 0x8 ;  /* 0x000000000008789c */ /* 0x000fe20003f0f020 */
[----:B--2---:R-:W-:Y:S02]  /*5130*/  HFMA2 R0, -RZ, RZ, 0, 5.9604644775390625e-08 ;  /* 0x00000001ff007431 */ /* 0x004fe400000001ff */
[----:B------:R-:W-:Y:S03]  /*5140*/  IMAD.MOV.U32 R70, RZ, RZ, 0x1 ;  /* 0x00000001ff467424 */ /* 0x000fe600078e00ff */
[----:B------:R-:W-:Y:S05]  /*5150*/  PLOP3.LUT P0, PT, PT, PT, UP0, 0x80, 0x8 ;  /* 0x000000000008781c */ /* 0x000fea0003f0f008 */
[----:B------:R-:W2:Y:S01]  /*5160*/  @UP0 LDCU.64 UR4, c[0x0][0x888] ;  /* 0x00011100ff0407ac */ /* 0x000ea20008000a00 */
[----:B------:R-:W-:Y:S07]  /*5170*/  @UP0 UIMAD UR6, UR60, UR16, URZ ;  /* 0x000000103c0602a4 */ /* 0x000fee000f8e02ff */
[----:B------:R-:W-:Y:S01]  /*5180*/  @!P0 PRMT R70, R0, 0x7610, R70 ;  /* 0x0000761000468816 */ /* 0x000fe20000000046 */
[----:B--2---:R-:W-:Y:S06]  /*5190*/  @UP0 UIMAD.WIDE UR4, UR6, 0x4, UR4 ;  /* 0x00000004060408a5 */ /* 0x004fec000f8e0204 */
[----:B------:R-:W-:Y:S01]  /*51a0*/  IMAD.U32 R10, RZ, RZ, UR4 ;  /* 0x00000004ff0a7e24 */ /* 0x000fe2000f8e00ff */
[----:B------:R-:W-:Y:S04]  /*51b0*/  MOV R11, UR5 ;  /* 0x00000005000b7c02 */ /* 0x000fe80008000f00 */
[----:B------:R-:W2:Y:S01]  /*51c0*/  @!UP0 LDCU UR4, c[0x0][0x880] ;  /* 0x00011000ff0487ac */ /* 0x000ea20008000800 */
[----:B------:R4:W5:Y:S02]  /*51d0*/  @P0 LDG.E R35, desc[UR44][R10.64] ;  /* 0x0000002c0a230981 */ /* 0x000964000c1e1900 */
[----:B--2-4-:R-:W-:Y:S07]  /*51e0*/  @!P0 IMAD.U32 R35, RZ, RZ, UR4 ;  /* 0x00000004ff238e24 */ /* 0x014fee000f8e00ff */
.L_x_93:
[----:B-----5:R-:W-:Y:S01]  /*51f0*/  @!P4 FSETP.EQ.AND P5, PT, R35, RZ, PT ;  /* 0x000000ff2300c20b */ /* 0x020fe20003fa2000 */
[----:B------:R-:W-:Y:S01]  /*5200*/  @!UPT UIADD3 URZ, UPT, UPT, URZ, URZ, URZ ;  /* 0x000000fffffff290 */ /* 0x000fe2000fffe0ff */
[----:B------:R-:W-:Y:S11]  /*5210*/  @!P4 BRA `(.L_x_94) ;  /* 0x000000000014c947 */ /* 0x000ff60003800000 */
[----:B------:R-:W-:Y:S02]  /*5220*/  LOP3.LUT P0, RZ, R70, 0xff, RZ, 0xc0, !PT ;  /* 0x000000ff46ff7812 */ /* 0x000fe4000780c0ff */
[----:B------:R-:W-:Y:S04]  /*5230*/  PLOP3.LUT P5, PT, PT, PT, UP0, 0x80, 0x8 ;  /* 0x000000000008781c */ /* 0x000fe80003faf008 */
[----:B------:R-:W-:Y:S07]  /*5240*/  PLOP3.LUT P5, PT, P5, PT, PT, 0x8, 0x80 ;  /* 0x000000000080781c */ /* 0x000fee0002fae170 */
[----:B------:R-:W-:Y:S11]  /*5250*/  @P0 FSETP.EQ.AND P5, PT, R35, RZ, PT ;  /* 0x000000ff2300020b */ /* 0x000ff60003fa2000 */
[----:B------:R-:W-:Y:S02]  /*5260*/  @!UPT UIADD3 URZ, UPT, UPT, URZ, URZ, URZ ;  /* 0x000000fffffff290 */ /* 0x000fe4000fffe0ff */
.L_x_94:
[----:B------:R-:W4:Y:S01]  /*5270*/  LDC.64 R14, c[0x0][0xb10] ;  /* 0x0002c400ff0e7b82 */ /* 0x000f220000000a00 */
[----:B------:R-:W-:Y:S01]  /*5280*/  ULEA UR5, UR13, UR7, 0x3 ;  /* 0x000000070d057291 */ /* 0x000fe2000f8e18ff */
[----:B------:R-:W-:Y:S01]  /*5290*/  SHF.L.U32 R12, R30, 0x1f, RZ ;  /* 0x0000001f1e0c7819 */ /* 0x000fe200000006ff */
[----:B------:R-:W-:Y:S01]  /*52a0*/  VIADD R29, R29, 0x1 ;  /* 0x000000011d1d7836 */ /* 0x000fe20000000000 */
[----:B------:R-:W-:Y:S04]  /*52b0*/  @P3 SHF.R.U32.HI R27, RZ, 0x10, R21 ;  /* 0x00000010ff1b3819 */ /* 0x000fe80000011615 */
[----:B------:R-:W5:Y:S02]  /*52c0*/  LDC.64 R10, c[0x0][0xb18] ;  /* 0x0002c600ff0a7b82 */ /* 0x000f640000000a00 */
[----:B------:R-:W1:Y:S01]  /*52d0*/  SYNCS.PHASECHK.TRANS64.TRYWAIT P4, [UR5+0x40], R12 ;  /* 0x0000400cff0075a7 */ /* 0x000e620008081105 */
[----:B----4-:R-:W-:Y:S05]  /*52e0*/  @!P1 IMAD.HI.U32 R14, R13, R14, RZ ;  /* 0x0000000e0d0e9227 */ /* 0x010fea00078e00ff */
[----:B--2---:R-:W2:Y:S01]  /*52f0*/  @!P1 LDC R0, c[0x0][0xb20] ;  /* 0x0002c800ff009b82 */ /* 0x004ea20000000800 */
[----:B------:R-:W-:Y:S01]  /*5300*/  @!P1 SHF.R.U32.HI R14, RZ, R15, R14 ;  /* 0x0000000fff0e9219 */ /* 0x000fe2000001160e */
[----:B-----5:R-:W-:Y:S01]  /*5310*/  @!P1 IMAD.HI.U32 R11, R8, R11, RZ ;  /* 0x0000000b080b9227 */ /* 0x020fe200078e00ff */
[----:B------:R-:W-:Y:S05]  /*5320*/  @!P1 ISETP.NE.AND P0, PT, R10, 0x1, PT ;  /* 0x000000010a00980c */ /* 0x000fea0003f05270 */
[----:B------:R-:W4:Y:S01]  /*5330*/  @!P1 LDC R3, c[0x0][0xb0c] ;  /* 0x0002c300ff039b82 */ /* 0x000f220000000800 */
[----:B--2---:R-:W-:Y:S02]  /*5340*/  @!P1 SHF.R.U32.HI R9, RZ, R0, R11 ;  /* 0x00000000ff099219 */ /* 0x004fe4000001160b */
[----:B----4-:R-:W-:Y:S02]  /*5350*/  @!P1 ISETP.NE.AND P2, PT, R3, 0x1, PT ;  /* 0x000000010300980c */ /* 0x010fe40003f45270 */
[----:B------:R-:W-:Y:S02]  /*5360*/  @!P1 SEL R9, R8, R9, !P0 ;  /* 0x0000000908099207 */ /* 0x000fe40004000000 */
[----:B------:R-:W-:Y:S02]  /*5370*/  ELECT P0, URZ, PT ;  /* 0x0000000000ff782f */ /* 0x000fe40003800000 */
[----:B------:R-:W-:Y:S05]  /*5380*/  @!P1 SEL R14, R13, R14, !P2 ;  /* 0x0000000e0d0e9207 */ /* 0x000fea0005000000 */
[----:B------:R-:W-:Y:S02]  /*5390*/  @!P1 IMAD.IADD R0, R9, 0x1, -R14 ;  /* 0x0000000109009824 */ /* 0x000fe400078e0a0e */
[----:B------:R-:W-:Y:S02]  /*53a0*/  @!P1 IMAD.IADD R9, R14, 0x1, -R9 ;  /* 0x000000010e099824 */ /* 0x000fe400078e0a09 */
[----:B------:R-:W-:Y:S02]  /*53b0*/  @!P1 IMAD R13, R0, R3, R13 ;  /* 0x00000003000d9224 */ /* 0x000fe400078e020d */
[----:B------:R-:W-:Y:S01]  /*53c0*/  @!P1 IMAD R8, R9, R10, R8 ;  /* 0x0000000a09089224 */ /* 0x000fe200078e0208 */
[----:B-1----:R-:W-:Y:S06]  /*53d0*/  @!P4 BRA `(.L_x_95) ;  /* 0x00000024006cc947 */ /* 0x002fec0003800000 */
.L_x_154:
[----:B------:R-:W-:Y:S01]  /*53e0*/  PLOP3.LUT P5, PT, P5, P0, PT, 0xf2, 0x2f ;  /* 0x00000000002f781c */ /* 0x000fe20002fa1e72 */
[----:B------:R-:W-:Y:S01]  /*53f0*/  UIADD3 UR9, UPT, UPT, UR5, 0x30, URZ ;  /* 0x0000003005097890 */ /* 0x000fe2000fffe0ff */
[----:B------:R-:W-:Y:S01]  /*5400*/  UMOV UR18, 0x0 ;  /* 0x0000000000127882 */ /* 0x000fe20000000000 */
[----:B------:R-:W-:Y:S01]  /*5410*/  UMOV UR19, 0x10000000 ;  /* 0x1000000000137882 */ /* 0x000fe20000000000 */
[----:B------:R-:W-:Y:S01]  /*5420*/  UMOV UR12, UR60 ;  /* 0x0000003c000c7c82 */ /* 0x000fe20008000000 */
[----:B------:R-:W-:Y:S08]  /*5430*/  @P3 R2UR UR60, R27 ;  /* 0x000000001b3c32ca */ /* 0x000ff000000e0000 */
[----:B-1----:R-:W-:Y:S01]  /*5440*/  @!P5 IADD3 R3, P0, PT, R32, 0x580, RZ ;  /* 0x000005802003d810 */ /* 0x002fe20007f1e0ff */
[----:B------:R-:W-:Y:S01]  /*5450*/  @!P5 IMAD.SHL.U32 R69, R69, 0x10, RZ ;  /* 0x000000104545d824 */ /* 0x000fe200078e00ff */
[----:B------:R-:W-:Y:S01]  /*5460*/  VOTEU.ALL UP1, P5 ;  /* 0x0000000000ff7886 */ /* 0x000fe20002820000 */
[----:B------:R-:W-:Y:S01]  /*5470*/  @!P5 IMAD.SHL.U32 R63, R63, 0x80, RZ ;  /* 0x000000803f3fd824 */ /* 0x000fe200078e00ff */
[----:B------:R-:W-:Y:S01]  /*5480*/  @!P5 R2UR UR6, R3 ;  /* 0x000000000306d2ca */ /* 0x000fe200000e0000 */
[----:B------:R-:W-:Y:S01]  /*5490*/  @!P5 IMAD.X R0, RZ, RZ, R33, P0 ;  /* 0x000000ffff00d224 */ /* 0x000fe200000e0621 */
[----:B------:R-:W-:Y:S01]  /*54a0*/  @!P5 R2UR UR10, R69 ;  /* 0x00000000450ad2ca */ /* 0x000fe200000e0000 */
[----:B------:R-:W-:Y:S01]  /*54b0*/  @!UP1 ULEA UR8, UR13, UR7, 0xc ;  /* 0x000000070d089291 */ /* 0x000fe2000f8e60ff */
[----:B------:R-:W-:Y:S01]  /*54c0*/  @!P5 R2UR UR11, R63 ;  /* 0x000000003f0bd2ca */ /* 0x000fe200000e0000 */
[----:B------:R-:W-:Y:S01]  /*54d0*/  IMAD.IADD R69, R8, 0x1, R62 ;  /* 0x0000000108457824 */ /* 0x000fe200078e023e */
[----:B------:R-:W-:Y:S01]  /*54e0*/  @!P5 R2UR UR4, R0 ;  /* 0x000000000004d2ca */ /* 0x000fe200000e0000 */
[----:B------:R-:W-:Y:S01]  /*54f0*/  @!UP1 UIADD3 UR8, UPT, UPT, UR8, 0x200, URZ ;  /* 0x0000020008089890 */ /* 0x000fe2000fffe0ff */
[----:B------:R-:W-:Y:S01]  /*5500*/  ISETP.NE.AND P0, PT, R29, 0x2, PT ;  /* 0x000000021d00780c */ /* 0x000fe20003f05270 */
[----:B------:R-:W-:Y:S01]  /*5510*/  VOTEU.ALL UP1, P5 ;  /* 0x0000000000ff7886 */ /* 0x000fe20002820000 */
[----:B------:R-:W-:Y:S02]  /*5520*/  IMAD.IADD R63, R13, 0x1, R68 ;  /* 0x000000010d3f7824 */ /* 0x000fe400078e0244 */
[----:B------:R-:W-:Y:S01]  /*5530*/  SEL R3, RZ, 0x1, P0 ;  /* 0x00000001ff037807 */ /* 0x000fe20000000000 */
[----:B------:R-:W-:Y:S01]  /*5540*/  IMAD.U32 R10, RZ, RZ, UR6 ;  /* 0x00000006ff0a7e24 */ /* 0x000fe2000f8e00ff */
[----:B------:R-:W-:Y:S02]  /*5550*/  SEL R29, R29, RZ, P0 ;  /* 0x000000ff1d1d7207 */ /* 0x000fe40000000000 */
[----:B------:R-:W-:Y:S02]  /*5560*/  LOP3.LUT R28, R28, R3, RZ, 0x3c, !PT ;  /* 0x000000031c1c7212 */ /* 0x000fe400078e3cff */
[----:B------:R-:W-:Y:S01]  /*5570*/  @!P5 R2UR UR14, R10 ;  /* 0x000000000a0ed2ca */ /* 0x000fe200000e0000 */
[----:B------:R-:W-:Y:S01]  /*5580*/  IMAD.U32 R11, RZ, RZ, UR4 ;  /* 0x00000004ff0b7e24 */ /* 0x000fe2000f8e00ff */
[----:B------:R-:W-:Y:S04]  /*5590*/  UPRMT UR4, UR46, 0x654, UR9 ;  /* 0x000006542e047896 */ /* 0x000fe80008000009 */
[----:B------:R-:W-:Y:S11]  /*55a0*/  @!P5 R2UR UR15, R11 ;  /* 0x000000000b0fd2ca */ /* 0x000ff600000e0000 */
[----:B------:R-:W-:Y:S02]  /*55b0*/  @!UPT UIADD3 URZ, UPT, UPT, URZ, URZ, URZ ;  /* 0x000000fffffff290 */ /* 0x000fe4000fffe0ff */
[----:B------:R2:W-:Y:S01]  /*55c0*/  @!UP1 UTMALDG.3D [UR8], [UR14], desc[UR18] ;  /* 0x000012080e0095b4 */ /* 0x0005e20008011000 */
[----:B------:R2:W-:Y:S01]  /*55d0*/  @!P5 SYNCS.ARRIVE.TRANS64.RED.A0TR RZ, [UR5+0x30], R25 ;  /* 0x00003019ffffd9a7 */ /* 0x0005e20008300405 */
[----:B------:R-:W-:Y:S01]  /*55e0*/  SYNCS.ARRIVE.TRANS64.RED.A1T0 RZ, [UR4], RZ ;  /* 0x000000ffffff79a7 */ /* 0x000fe20008100404 */
[----:B------:R-:W-:Y:S04]  /*55f0*/  UIADD3 UR4, UPT, UPT, UR13, 0x1, URZ ;  /* 0x000000010d047890 */ /* 0x000fe8000fffe0ff */
[----:B------:R-:W-:Y:S04]  /*5600*/  UISETP.NE.AND UP1, UPT, UR4, 0x2, UPT ;  /* 0x000000020400788c */ /* 0x000fe8000bf25270 */
[----:B------:R-:W-:Y:S02]  /*5610*/  USEL UR5, URZ, 0x1, UP1 ;  /* 0x00000001ff057887 */ /* 0x000fe40008800000 */
[----:B------:R-:W-:Y:S02]  /*5620*/  USEL UR13, UR4, URZ, UP1 ;  /* 0x000000ff040d7287 */ /* 0x000fe40008800000 */
[----:B------:R-:W-:Y:S02]  /*5630*/  UPLOP3.LUT UP1, UPT, UPT, UPT, UPT, 0x80, 0x8 ;  /* 0x000000000008789c */ /* 0x000fe40003f2f070 */
[----:B------:R-:W-:Y:S01]  /*5640*/  LOP3.LUT R30, R30, UR5, RZ, 0x3c, !PT ;  /* 0x000000051e1e7c12 */ /* 0x000fe2000f8e3cff */
[----:B------:R-:W-:Y:S08]  /*5650*/  @P3 BRA `(.L_x_96) ;  /* 0xfffffff400983947 */ /* 0x000ff0000383ffff */
[----:B------:R-:W-:Y:S01]  /*5660*/  UIADD3 UR7, UPT, UPT, UR7, 0x40, URZ ;  /* 0x0000004007077890 */ /* 0x000fe2000fffe0ff */
[----:B------:R-:W-:-:S03]  /*5670*/  SHF.L.U32 R3, R30, 0x1f, RZ ;  /* 0x0000001f1e037819 */ /* 0x000fc600000006ff */
[----:B------:R-:W-:-:S09]  /*5680*/  ULEA UR4, UR13, UR7, 0x3 ;  /* 0x000000070d047291 */ /* 0x000fd2000f8e18ff */
[----:B------:R-:W1:Y:S02]  /*5690*/  SYNCS.PHASECHK.TRANS64.TRYWAIT P0, [UR4], R3 ;  /* 0x00000003ff0075a7 */ /* 0x000e640008001104 */
[----:B-1----:R-:W-:Y:S05]  /*56a0*/  @!P0 BRA `(.L_x_97) ;  /* 0x0000002000d08947 */ /* 0x002fea0003800000 */
.L_x_156:
[----:B------:R-:W-:-:S04]  /*56b0*/  UIADD3 UR4, UPT, UPT, UR13, 0x1, URZ ;  /* 0x000000010d047890 */ /* 0x000fc8000fffe0ff */
[----:B------:R-:W-:-:S04]  /*56c0*/  UISETP.NE.AND UP0, UPT, UR4, 0x2, UPT ;  /* 0x000000020400788c */ /* 0x000fc8000bf05270 */
[----:B------:R-:W-:Y:S02]  /*56d0*/  USEL UR5, URZ, 0x1, UP0 ;  /* 0x00000001ff057887 */ /* 0x000fe40008000000 */
[----:B------:R-:W-:-:S04]  /*56e0*/  USEL UR4, UR4, URZ, UP0 ;  /* 0x000000ff04047287 */ /* 0x000fc80008000000 */
[----:B------:R-:W-:Y:S01]  /*56f0*/  ULEA UR4, UR4, UR7, 0x3 ;  /* 0x0000000704047291 */ /* 0x000fe2000f8e18ff */
[----:B-1----:R-:W-:-:S04]  /*5700*/  LOP3.LUT R3, R30, UR5, RZ, 0x3c, !PT ;  /* 0x000000051e037c12 */ /* 0x002fc8000f8e3cff */
[----:B------:R-:W-:Y:S01]  /*5710*/  SHF.L.U32 R3, R3, 0x1f, RZ ;  /* 0x0000001f03037819 */ /* 0x000fe200000006ff */
[----:B------:R-:W-:-:S07]  /*5720*/  IMAD.U32 R0, RZ, RZ, UR4 ;  /* 0x00000004ff007e24 */ /* 0x000fce000f8e00ff */
.L_x_98:
[----:B-1----:R1:W4:Y:S02]  /*5730*/  SYNCS.PHASECHK.TRANS64.TRYWAIT P0, [R0+URZ], R3 ;  /* 0x00000003000075a7 */ /* 0x00232400080011ff */
[----:B----4-:R-:W-:Y:S05]  /*5740*/  @!P0 NANOSLEEP.SYNCS 0x989680 ;  /* 0x009896800000895d */ /* 0x010fea0003900000 */
[----:B------:R-:W4:Y:S02]  /*5750*/  @!P0 SYNCS.PHASECHK.TRANS64 P0, [R0+URZ], R3 ;  /* 0x00000003000085a7 */ /* 0x000f2400080010ff */
[----:B--2-4-:R-:W-:Y:S05]  /*5760*/  @P0 EXIT ;  /* 0x000000000000094d */ /* 0x014fea0003800000 */
[----:B------:R-:W-:Y:S05]  /*5770*/  BRA `(.L_x_98) ;  /* 0xfffffffc00ec7947 */ /* 0x000fea000383ffff */
.L_x_88:
[----:B------:R-:W-:-:S06]  /*5780*/  UISETP.GE.AND UP1, UPT, UR10, 0x4, UPT ;  /* 0x000000040a00788c */ /* 0x000fcc000bf26270 */
[----:B------:R-:W-:-:S13]  /*5790*/  PLOP3.LUT P0, PT, PT, PT, UP1, 0x80, 0x8 ;  /* 0x000000000008781c */ /* 0x000fda0003f0f018 */
[----:B------:R-:W-:Y:S05]  /*57a0*/  @!P0 EXIT ;  /* 0x000000000000894d */ /* 0x000fea0003800000 */
[----:B------:R-:W-:Y:S01]  /*57b0*/  BAR.SYNC.DEFER_BLOCKING 0x6, 0xa0 ;  /* 0x0182800000007b1d */ /* 0x000fe20000010000 */
[C---:B------:R-:W-:Y:S02]  /*57c0*/  IMAD.SHL.U32 R3, R87.reuse, 0x10, RZ ;  /* 0x0000001057037824 */ /* 0x040fe400078e00ff */
[----:B------:R-:W-:Y:S02]  /*57d0*/  HFMA2 R84, -RZ, RZ, 0, 0 ;  /* 0x00000000ff547431 */ /* 0x000fe400000001ff */
[C---:B------:R-:W-:Y:S01]  /*57e0*/  IMAD.SHL.U32 R86, R87.reuse, 0x2, RZ ;  /* 0x0000000257567824 */ /* 0x040fe200078e00ff */
[----:B------:R-:W-:Y:S01]  /*57f0*/  CS2R R82, SRZ ;  /* 0x0000000000527805 */ /* 0x000fe2000001ff00 */
[----:B------:R-:W-:Y:S01]  /*5800*/  IMAD.U32 R33, R87, 0x10000, RZ ;  /* 0x0001000057217824 */ /* 0x000fe200078e00ff */
[----:B------:R-:W-:Y:S01]  /*5810*/  UMOV UR36, 0x400 ;  /* 0x0000040000247882 */ /* 0x000fe20000000000 */
[----:B------:R-:W1:Y:S01]  /*5820*/  LDC R73, c[0x0][0x370] ;  /* 0x0000dc00ff497b82 */ /* 0x000e620000000800 */
[----:B------:R-:W-:Y:S01]  /*5830*/  ULEA UR36, UR46, UR36, 0x18 ;  /* 0x000000242e247291 */ /* 0x000fe2000f8ec0ff */
[----:B------:R-:W-:Y:S01]  /*5840*/  LOP3.LUT P0, R5, R3, 0x40, RZ, 0xc0, !PT ;  /* 0x0000004003057812 */ /* 0x000fe2000780c0ff */
[----:B------:R-:W-:Y:S01]  /*5850*/  IMAD.MOV.U32 R85, RZ, RZ, 0x1 ;  /* 0x00000001ff557424 */ /* 0x000fe200078e00ff */
[----:B------:R-:W-:Y:S01]  /*5860*/  LOP3.LUT R33, R33, 0x600000, RZ, 0xc0, !PT ;  /* 0x0060000021217812 */ /* 0x000fe200078ec0ff */
[----:B------:R-:W-:Y:S01]  /*5870*/  IMAD.MOV.U32 R30, RZ, RZ, RZ ;  /* 0x000000ffff1e7224 */ /* 0x000fe200078e00ff */
[----:B------:R-:W-:Y:S01]  /*5880*/  LOP3.LUT R86, R5, 0x8, R86, 0xf8, !PT ;  /* 0x0000000805567812 */ /* 0x000fe200078ef856 */
[----:B------:R-:W-:Y:S01]  /*5890*/  IMAD.MOV.U32 R90, RZ, RZ, RZ ;  /* 0x000000ffff5a7224 */ /* 0x000fe200078e00ff */
[----:B------:R-:W2:Y:S01]  /*58a0*/  LDC R28, c[0x0][0xb0c] ;  /* 0x0002c300ff1c7b82 */ /* 0x000ea20000000800 */
[----:B------:R-:W-:Y:S01]  /*58b0*/  P2R R75, PR, RZ, 0x1 ;  /* 0x00000001ff4b7803 */ /* 0x000fe20000000000 */
[----:B------:R-:W-:Y:S01]  /*58c0*/  IMAD.MOV.U32 R81, RZ, RZ, RZ ;  /* 0x000000ffff517224 */ /* 0x000fe200078e00ff */
[----:B------:R-:W-:Y:S01]  /*58d0*/  LOP3.LUT R86, R86, 0x7b0, R3, 0xf8, !PT ;  /* 0x000007b056567812 */ /* 0x000fe200078ef803 */
[----:B------:R-:W3:Y:S01]  /*58e0*/  LDCU.64 UR42, c[0x0][0x348] ;  /* 0x00006900ff2a77ac */ /* 0x000ee20008000a00 */
[----:B------:R-:W-:-:S02]  /*58f0*/  LOP3.LUT R87, R87, 0x60, RZ, 0xc0, !PT ;  /* 0x0000006057577812 */ /* 0x000fc400078ec0ff */
[----:B------:R-:W-:Y:S01]  /*5900*/  SHF.L.U32 R86, R86, 0x1, RZ ;  /* 0x0000000156567819 */ /* 0x000fe200000006ff */
[----:B------:R-:W4:Y:S01]  /*5910*/  LDC R71, c[0x0][0xb20] ;  /* 0x0002c800ff477b82 */ /* 0x000f220000000800 */
[----:B------:R-:W3:Y:S01]  /*5920*/  LDS R0, [UR36+0x110] ;  /* 0x00011024ff007984 */ /* 0x000ee20008000800 */
[----:B------:R-:W1:Y:S01]  /*5930*/  LDCU.64 UR40, c[0x0][0x888] ;  /* 0x00011100ff2877ac */ /* 0x000e620008000a00 */
[----:B------:R-:W-:-:S05]  /*5940*/  UIADD3 UR39, UPT, UPT, UR36, 0x200, URZ ;  /* 0x0000020024277890 */ /* 0x000fca000fffe0ff */
[----:B------:R-:W1:Y:S01]  /*5950*/  LDC R27, c[0x0][0xb30] ;  /* 0x0002cc00ff1b7b82 */ /* 0x000e620000000800 */
[----:B------:R-:W-:-:S07]  /*5960*/  UMOV UR37, URZ ;  /* 0x000000ff00257c82 */ /* 0x000fce0008000000 */
[----:B------:R-:W1:Y:S08]  /*5970*/  LDC.64 R60, c[0x0][0xb10] ;  /* 0x0002c400ff3c7b82 */ /* 0x000e700000000a00 */
[----:B------:R-:W1:Y:S08]  /*5980*/  LDC.64 R24, c[0x0][0xb18] ;  /* 0x0002c600ff187b82 */ /* 0x000e700000000a00 */
[----:B------:R-:W1:Y:S08]  /*5990*/  LDC.64 R56, c[0x0][0x888] ;  /* 0x00022200ff387b82 */ /* 0x000e700000000a00 */
[----:B------:R-:W1:Y:S01]  /*59a0*/  LDC.64 R22, c[0x0][0xb28] ;  /* 0x0002ca00ff167b82 */ /* 0x000e620000000a00 */
[----:B---3--:R-:W-:-:S07]  /*59b0*/  IADD3 R33, PT, PT, R0, R33, RZ ;  /* 0x0000002100217210 */ /* 0x008fce0007ffe0ff */
[----:B------:R-:W3:Y:S08]  /*59c0*/  LDC.64 R58, c[0x0][0x890] ;  /* 0x00022400ff3a7b82 */ /* 0x000ef00000000a00 */
[----:B------:R-:W1:Y:S08]  /*59d0*/  LDC.64 R54, c[0x0][0x8b0] ;  /* 0x00022c00ff367b82 */ /* 0x000e700000000a00 */
[----:B------:R-:W1:Y:S08]  /*59e0*/  LDC.64 R52, c[0x0][0x8a8] ;  /* 0x00022a00ff347b82 */ /* 0x000e700000000a00 */
[----:B--2-4-:R-:W1:Y:S02]  /*59f0*/  LDC R72, c[0x0][0x374] ;  /* 0x0000dd00ff487b82 */ /* 0x014e640000000800 */
.L_x_118:
[C---:B------:R-:W-:Y:S02]  /*5a00*/  LEA R0, R90.reuse, UR36, 0x3 ;  /* 0x000000245a007c11 */ /* 0x040fe4000f8e18ff */
[----:B------:R-:W-:Y:S02]  /*5a10*/  SHF.L.U32 R3, R83, 0x1f, RZ ;  /* 0x0000001f53037819 */ /* 0x000fe400000006ff */
[----:B------:R-:W-:Y:S02]  /*5a20*/  LEA R16, R90, UR36, 0x4 ;  /* 0x000000245a107c11 */ /* 0x000fe4000f8e20ff */
[----:B------:R-:W2:Y:S02]  /*5a30*/  SYNCS.PHASECHK.TRANS64.TRYWAIT P0, [R0+URZ+0x60], R3 ;  /* 0x00006003000075a7 */ /* 0x000ea400080011ff */
[----:B-12---:R-:W-:Y:S05]  /*5a40*/  @!P0 BRA `(.L_x_99) ;  /* 0x0000002000008947 */ /* 0x006fea0003800000 */
.L_x_157:
[----:B------:R-:W4:Y:S01]  /*5a50*/  LDC.64 R12, c[0x0][0xb10] ;  /* 0x0002c400ff0c7b82 */ /* 0x000f220000000a00 */
[----:B------:R-:W3:Y:S01]  /*5a60*/  LDS.128 R16, [R16+0xf0] ;  /* 0x0000f00010107984 */ /* 0x000ee20000000c00 */
[----:B-1----:R-:W-:Y:S01]  /*5a70*/  ISETP.NE.AND P1, PT, R27, 0x1, PT ;  /* 0x000000011b00780c */ /* 0x002fe20003f25270 */
[----:B--2---:R-:W-:Y:S01]  /*5a80*/  VIADD R0, R0, 0x70 ;  /* 0x0000007000007836 */ /* 0x004fe20000000000 */
[----:B------:R-:W-:Y:S04]  /*5a90*/  ISETP.GE.AND P0, PT, R26, 0x1, PT ;  /* 0x000000011a00780c */ /* 0x000fe80003f06270 */
[----:B------:R-:W1:Y:S01]  /*5aa0*/  LDC.64 R10, c[0x0][0xb18] ;  /* 0x0002c600ff0a7b82 */ /* 0x000e620000000a00 */
[----:B------:R-:W-:Y:S01]  /*5ab0*/  PRMT R0, RZ, 0x654, R0 ;  /* 0x00000654ff007816 */ /* 0x000fe20000000000 */
[----:B------:R-:W-:Y:S01]  /*5ac0*/  @!PT LDS RZ, [RZ] ;  /* 0x00000000fffff984 */ /* 0x000fe20000000800 */
[----:B------:R-:W-:Y:S01]  /*5ad0*/  @!PT LDS RZ, [RZ] ;  /* 0x00000000fffff984 */ /* 0x000fe20000000800 */
[----:B------:R-:W-:Y:S01]  /*5ae0*/  @!PT LDS RZ, [RZ] ;  /* 0x00000000fffff984 */ /* 0x000fe20000000800 */
[----:B------:R-:W-:Y:S01]  /*5af0*/  @!PT LDS RZ, [RZ] ;  /* 0x00000000fffff984 */ /* 0x000fe20000000800 */
[----:B------:R2:W-:Y:S06]  /*5b00*/  MEMBAR.ALL.CTA ;  /* 0x0000000000007992 */ /* 0x0005ec0000008000 */
[----:B--2---:R-:W2:Y:S01]  /*5b10*/  FENCE.VIEW.ASYNC.S ;  /* 0x00000000000073c6 */ /* 0x004ea20000000000 */
[----:B------:R-:W1:Y:S08]  /*5b20*/  @!P1 LDC R14, c[0x0][0xb20] ;  /* 0x0002c800ff0e9b82 */ /* 0x000e700000000800 */
[----:B------:R-:W1:Y:S01]  /*5b30*/  @!P1 LDC R9, c[0x0][0xb0c] ;  /* 0x0002c300ff099b82 */ /* 0x000e620000000800 */
[----:B--2---:R2:W-:Y:S01]  /*5b40*/  SYNCS.ARRIVE.TRANS64.RED.A1T0 RZ, [R0+URZ], RZ ;  /* 0x000000ff00ff79a7 */ /* 0x0045e200081004ff */
[----:B---3--:R-:W-:Y:S04]  /*5b50*/  LOP3.LUT P4, RZ, R18, 0x1, RZ, 0xc0, !PT ;  /* 0x0000000112ff7812 */ /* 0x008fe8000788c0ff */
[----:B------:R-:W-:Y:S09]  /*5b60*/  P2R R88, PR, RZ, 0x10 ;  /* 0x00000010ff587803 */ /* 0x000ff20000000000 */
[----:B------:R-:W-:Y:S02]  /*5b70*/  @P4 MOV R31, R16 ;  /* 0x00000010001f4202 */ /* 0x000fe40000000f00 */
[----:B------:R-:W-:Y:S01]  /*5b80*/  @P4 LOP3.LUT R29, R17, 0xffff, RZ, 0xc0, !PT ;  /* 0x0000ffff111d4812 */ /* 0x000fe200078ec0ff */
[----:B--2-4-:R-:W-:Y:S06]  /*5b90*/  @!P0 BRA `(.L_x_100) ;  /* 0x0000000000a48947 */ /* 0x014fec0003800000 */
[----:B------:R-:W-:Y:S01]  /*5ba0*/  IMAD.HI.U32 R34, R72, R25, RZ ;  /* 0x0000001948227227 */ /* 0x000fe200078e00ff */
[----:B------:R-:W-:Y:S02]  /*5bb0*/  ISETP.NE.AND P0, PT, R24, 0x1, PT ;  /* 0x000000011800780c */ /* 0x000fe40003f05270 */
[----:B------:R-:W-:Y:S01]  /*5bc0*/  ISETP.NE.AND P2, PT, R26, 0x1, PT ;  /* 0x000000011a00780c */ /* 0x000fe20003f45270 */
[-C--:B------:R-:W-:Y:S01]  /*5bd0*/  IMAD.HI.U32 R20, R73, R60.reuse, RZ ;  /* 0x0000003c49147227 */ /* 0x080fe200078e00ff */
[----:B------:R-:W-:Y:S02]  /*5be0*/  SHF.R.U32.HI R21, RZ, R71, R34 ;  /* 0x00000047ff157219 */ /* 0x000fe40000011622 */
[----:B------:R-:W-:Y:S01]  /*5bf0*/  ISETP.NE.AND P3, PT, R28, 0x1, PT ;  /* 0x000000011c00780c */ /* 0x000fe20003f65270 */
[----:B------:R-:W-:Y:S01]  /*5c00*/  IMAD.HI.U32 R38, R29, R25, RZ ;  /* 0x000000191d267227 */ /* 0x000fe200078e00ff */
[----:B------:R-:W-:Y:S02]  /*5c10*/  SHF.R.U32.HI R20, RZ, R61, R20 ;  /* 0x0000003dff147219 */ /* 0x000fe40000011614 */
[----:B------:R-:W-:Y:S01]  /*5c20*/  SEL R3, R72, R21, !P0 ;  /* 0x0000001548037207 */ /* 0x000fe20004000000 */
[----:B------:R-:W-:Y:S01]  /*5c30*/  IMAD.HI.U32 R36, R31, R60, RZ ;  /* 0x0000003c1f247227 */ /* 0x000fe200078e00ff */
[----:B------:R-:W-:Y:S03]  /*5c40*/  SEL R7, R73, R20, !P3 ;  /* 0x0000001449077207 */ /* 0x000fe60005800000 */
[-C--:B------:R-:W-:Y:S01]  /*5c50*/  IMAD.HI.U32 R20, R3, R22.reuse, RZ ;  /* 0x0000001603147227 */ /* 0x080fe200078e00ff */
[----:B------:R-:W-:Y:S03]  /*5c60*/  SHF.R.U32.HI R36, RZ, R61, R36 ;  /* 0x0000003dff247219 */ /* 0x000fe60000011624 */
[----:B------:R-:W-:Y:S01]  /*5c70*/  IMAD.HI.U32 R34, R7, R22, RZ ;  /* 0x0000001607227227 */ /* 0x000fe200078e00ff */
[----:B------:R-:W-:Y:S02]  /*5c80*/  @P2 SHF.R.U32.HI R3, RZ, R23, R20 ;  /* 0x00000017ff032219 */ /* 0x000fe40000011614 */
[----:B------:R-:W-:Y:S02]  /*5c90*/  SHF.R.U32.HI R20, RZ, R71, R38 ;  /* 0x00000047ff147219 */ /* 0x000fe40000011626 */
[----:B------:R-:W-:Y:S01]  /*5ca0*/  @P2 SHF.R.U32.HI R7, RZ, R23, R34 ;  /* 0x00000017ff072219 */ /* 0x000fe20000011622 */
[C---:B------:R-:W-:Y:S01]  /*5cb0*/  IMAD R2, R26.reuse, R3, RZ ;  /* 0x000000031a027224 */ /* 0x040fe200078e02ff */
[----:B------:R-:W-:Y:S02]  /*5cc0*/  SEL R5, R29, R20, !P0 ;  /* 0x000000141d057207 */ /* 0x000fe40004000000 */
[----:B------:R-:W-:Y:S01]  /*5cd0*/  SEL R3, R31, R36, !P3 ;  /* 0x000000241f037207 */ /* 0x000fe20005800000 */
[----:B------:R-:W-:Y:S01]  /*5ce0*/  IMAD R4, R26, R7, RZ ;  /* 0x000000071a047224 */ /* 0x000fe200078e02ff */
[C---:B------:R-:W-:Y:S01]  /*5cf0*/  ISETP.GE.AND P0, PT, R5.reuse, R2, PT ;  /* 0x000000020500720c */ /* 0x040fe20003f06270 */
[----:B------:R-:W-:Y:S03]  /*5d00*/  IMAD.HI.U32 R6, R5, R22, RZ ;  /* 0x0000001605067227 */ /* 0x000fe600078e00ff */
[----:B------:R-:W-:Y:S01]  /*5d10*/  ISETP.GE.OR P0, PT, R3, R4, P0 ;  /* 0x000000040300720c */ /* 0x000fe20000706670 */
[----:B------:R-:W-:Y:S01]  /*5d20*/  IMAD.MOV R4, RZ, RZ, -R3 ;  /* 0x000000ffff047224 */ /* 0x000fe200078e0a03 */
[-C--:B------:R-:W-:Y:S03]  /*5d30*/  SHF.R.U32.HI R6, RZ, R23.reuse, R6 ;  /* 0x00000017ff067219 */ /* 0x080fe60000011606 */
[----:B------:R-:W-:Y:S01]  /*5d40*/  IMAD R31, R28, R4, R31 ;  /* 0x000000041c1f7224 */ /* 0x000fe200078e021f */
[----:B------:R-:W-:Y:S05]  /*5d50*/  SEL R15, R5, R6, !P2 ;  /* 0x00000006050f7207 */ /* 0x000fea0005000000 */
[----:B------:R-:W-:Y:S02]  /*5d60*/  IMAD.MOV R6, RZ, RZ, -R15 ;  /* 0x000000ffff067224 */ /* 0x000fe400078e0a0f */
[C---:B------:R-:W-:Y:S04]  /*5d70*/  @!P0 IMAD.HI.U32 R2, R3.reuse, R22, RZ ;  /* 0x0000001603028227 */ /* 0x040fe800078e00ff */
[----:B------:R-:W-:Y:S01]  /*5d80*/  IMAD R6, R26, R6, R5 ;  /* 0x000000061a067224 */ /* 0x000fe200078e0205 */
[----:B------:R-:W-:Y:S04]  /*5d90*/  @!P0 SHF.R.U32.HI R2, RZ, R23, R2 ;  /* 0x00000017ff028219 */ /* 0x000fe80000011602 */
[----:B------:R-:W-:Y:S02]  /*5da0*/  @!P0 SEL R0, R3, R2, !P2 ;  /* 0x0000000203008207 */ /* 0x000fe40005000000 */
[----:B------:R-:W-:Y:S02]  /*5db0*/  IADD3 R2, PT, PT, -R5, RZ, RZ ;  /* 0x000000ff05027210 */ /* 0x000fe40007ffe1ff */
[----:B------:R-:W-:Y:S01]  /*5dc0*/  @!P0 IADD3 R8, PT, PT, R15, -R0, RZ ;  /* 0x800000000f088210 */ /* 0x000fe20007ffe0ff */
[----:B------:R-:W-:Y:S02]  /*5dd0*/  @!P0 IMAD R0, R7, R6, R0 ;  /* 0x0000000607008224 */ /* 0x000fe400078e0200 */
[----:B------:R-:W-:Y:S02]  /*5de0*/  IMAD R29, R24, R2, R29 ;  /* 0x00000002181d7224 */ /* 0x000fe400078e021d */
[----:B------:R-:W-:Y:S02]  /*5df0*/  @!P0 IMAD R5, R8, R26, R3 ;  /* 0x0000001a08058224 */ /* 0x000fe400078e0203 */
[----:B------:R-:W-:Y:S04]  /*5e00*/  @!P0 IMAD.MOV.U32 R3, RZ, RZ, R0 ;  /* 0x000000ffff038224 */ /* 0x000fe800078e0000 */
[----:B------:R-:W-:Y:S02]  /*5e10*/  IMAD R31, R3, R28, R31 ;  /* 0x0000001c031f7224 */ /* 0x000fe400078e021f */
[----:B------:R-:W-:Y:S07]  /*5e20*/  IMAD R29, R5, R24, R29 ;  /* 0x00000018051d7224 */ /* 0x000fee00078e021d */
.L_x_100:
[----:B------:R-:W-:Y:S01]  /*5e30*/  @!P1 IMAD.HI.U32 R0, R31, R12, RZ ;  /* 0x0000000c1f009227 */ /* 0x000fe200078e00ff */
[----:B-1----:R-:W-:Y:S01]  /*5e40*/  @!P1 ISETP.NE.AND P0, PT, R10, 0x1, PT ;  /* 0x000000010a00980c */ /* 0x002fe20003f05270 */
[----:B------:R-:W-:Y:S01]  /*5e50*/  ULOP3.LUT UP0, URZ, UR39, 0x90, URZ, 0xc0, !UPT ;  /* 0x0000009027ff7892 */ /* 0x000fe2000f80c0ff */
[----:B------:R-:W-:Y:S01]  /*5e60*/  @!P1 ISETP.NE.AND P2, PT, R9, 0x1, PT ;  /* 0x000000010900980c */ /* 0x000fe20003f45270 */
[----:B------:R-:W-:Y:S01]  /*5e70*/  @!P1 IMAD.HI.U32 R3, R29, R11, RZ ;  /* 0x0000000b1d039227 */ /* 0x000fe200078e00ff */
[----:B------:R-:W-:Y:S02]  /*5e80*/  @!P1 SHF.R.U32.HI R0, RZ, R13, R0 ;  /* 0x0000000dff009219 */ /* 0x000fe40000011600 */
[----:B------:R-:W-:Y:S01]  /*5e90*/  @P4 SHF.R.U32.HI R80, RZ, 0x10, R17 ;  /* 0x00000010ff504819 */ /* 0x000fe20000011611 */
[----:B------:R-:W-:Y:S01]  /*5ea0*/  VIADD R90, R90, 0x1 ;  /* 0x000000015a5a7836 */ /* 0x000fe20000000000 */
[----:B------:R-:W-:Y:S02]  /*5eb0*/  @!P1 SHF.R.U32.HI R2, RZ, R14, R3 ;  /* 0x0000000eff029219 */ /* 0x000fe40000011603 */
[----:B------:R-:W-:Y:S02]  /*5ec0*/  @!P1 SEL R3, R31, R0, !P2 ;  /* 0x000000001f039207 */ /* 0x000fe40005000000 */
[----:B------:R-:W-:Y:S05]  /*5ed0*/  @!P1 SEL R2, R29, R2, !P0 ;  /* 0x000000021d029207 */ /* 0x000fea0004000000 */
[----:B------:R-:W-:Y:S02]  /*5ee0*/  @!P1 IMAD.IADD R0, R2, 0x1, -R3 ;  /* 0x0000000102009824 */ /* 0x000fe400078e0a03 */
[----:B------:R-:W-:Y:S02]  /*5ef0*/  @!P1 IMAD.IADD R2, R3, 0x1, -R2 ;  /* 0x0000000103029824 */ /* 0x000fe400078e0a02 */
[----:B------:R-:W-:Y:S02]  /*5f00*/  @!P1 IMAD R31, R0, R9, R31 ;  /* 0x00000009001f9224 */ /* 0x000fe400078e021f */
[----:B------:R-:W-:Y:S01]  /*5f10*/  @!P1 IMAD R29, R2, R10, R29 ;  /* 0x0000000a021d9224 */ /* 0x000fe200078e021d */
[----:B------:R-:W-:Y:S06]  /*5f20*/  BRA.U !UP0, `(.L_x_101) ;  /* 0x00000001087c7547 */ /* 0x000fec000b800000 */
[----:B------:R-:W1:Y:S01]  /*5f30*/  LDCU.64 UR8, c[0x4][0x80] ;  /* 0x01001000ff0877ac */ /* 0x000e620008000a00 */
[----:B------:R-:W-:Y:S01]  /*5f40*/  MOV R2, 0x0 ;  /* 0x0000000000027802 */ /* 0x000fe20000000f00 */
[----:B------:R-:W-:Y:S02]  /*5f50*/  HFMA2 R12, -RZ, RZ, 0, 5.9604644775390625e-08 ;  /* 0x00000001ff0c7431 */ /* 0x000fe400000001ff */
[----:B------:R-:W-:Y:S01]  /*5f60*/  IMAD.MOV.U32 R8, RZ, RZ, 0x70 ;  /* 0x00000070ff087424 */ /* 0x000fe200078e00ff */
[----:B------:R2:W3:Y:S01]  /*5f70*/  LDC.64 R14, c[0x4][R2] ;  /* 0x01000000020e7b82 */ /* 0x0004e20000000a00 */
[----:B------:R-:W4:Y:S01]  /*5f80*/  LDCU.64 UR6, c[0x4][0x88] ;  /* 0x01001100ff0677ac */ /* 0x000f220008000a00 */
[----:B------:R-:W-:Y:S01]  /*5f90*/  IMAD.MOV.U32 R13, RZ, RZ, RZ ;  /* 0x000000ffff0d7224 */ /* 0x000fe200078e00ff */
[----:B------:R-:W2:Y:S01]  /*5fa0*/  LDCU.64 UR4, c[0x4][0x8] ;  /* 0x01000100ff0477ac */ /* 0x000ea20008000a00 */
[----:B-1----:R-:W-:Y:S01]  /*5fb0*/  MOV R5, UR9 ;  /* 0x0000000900057c02 */ /* 0x002fe20008000f00 */
[----:B------:R-:W-:Y:S01]  /*5fc0*/  IMAD.U32 R4, RZ, RZ, UR8 ;  /* 0x00000008ff047e24 */ /* 0x000fe2000f8e00ff */
[----:B----4-:R-:W-:Y:S01]  /*5fd0*/  MOV R7, UR7 ;  /* 0x0000000700077c02 */ /* 0x010fe20008000f00 */
[----:B------:R-:W-:Y:S01]  /*5fe0*/  IMAD.U32 R6, RZ, RZ, UR6 ;  /* 0x00000006ff067e24 */ /* 0x000fe2000f8e00ff */
[----:B--2---:R-:W-:Y:S01]  /*5ff0*/  MOV R11, UR5 ;  /* 0x00000005000b7c02 */ /* 0x004fe20008000f00 */
[----:B------:R-:W-:Y:S02]  /*6000*/  IMAD.U32 R10, RZ, RZ, UR4 ;  /* 0x00000004ff0a7e24 */ /* 0x000fe4000f8e00ff */
[----:B------:R-:W-:Y:S07]  /*6010*/  LEPC R20, `(.L_x_102) ;  /* 0x000000001014794e */ /* 0x000fee0000000000 */
[----:B---3-5:R-:W-:Y:S05]  /*6020*/  CALL.ABS.NOINC R14 ;  /* 0x000000000e007343 */ /* 0x028fea0003c00000 */
.L_x_102:
[----:B------:R-:W1:Y:S01]  /*6030*/  LDCU.64 UR8, c[0x4][0x80] ;  /* 0x01001000ff0877ac */ /* 0x000e620008000a00 */
[----:B------:R-:W2:Y:S01]  /*6040*/  LDC.64 R2, c[0x4][R2] ;  /* 0x0100000002027b82 */ /* 0x000ea20000000a00 */
[----:B------:R-:W-:Y:S02]  /*6050*/  HFMA2 R12, -RZ, RZ, 0, 5.9604644775390625e-08 ;  /* 0x00000001ff0c7431 */ /* 0x000fe400000001ff */
[----:B------:R-:W-:Y:S02]  /*6060*/  IMAD.MOV.U32 R8, RZ, RZ, 0x70 ;  /* 0x00000070ff087424 */ /* 0x000fe400078e00ff */
[----:B------:R-:W-:Y:S01]  /*6070*/  IMAD.MOV.U32 R13, RZ, RZ, RZ ;  /* 0x000000ffff0d7224 */ /* 0x000fe200078e00ff */
[----:B------:R-:W3:Y:S01]  /*6080*/  LDCU.64 UR6, c[0x4][0x88] ;  /* 0x01001100ff0677ac */ /* 0x000ee20008000a00 */
[----:B------:R-:W4:Y:S01]  /*6090*/  LDCU.64 UR4, c[0x4][0x8] ;  /* 0x01000100ff0477ac */ /* 0x000f220008000a00 */
[----:B-1----:R-:W-:Y:S02]  /*60a0*/  MOV R4, UR8 ;  /* 0x0000000800047c02 */ /* 0x002fe40008000f00 */
[----:B------:R-:W-:Y:S02]  /*60b0*/  MOV R5, UR9 ;  /* 0x0000000900057c02 */ /* 0x000fe40008000f00 */
[----:B---3--:R-:W-:Y:S01]  /*60c0*/  MOV R7, UR7 ;  /* 0x0000000700077c02 */ /* 0x008fe20008000f00 */
[----:B------:R-:W-:Y:S01]  /*60d0*/  IMAD.U32 R6, RZ, RZ, UR6 ;  /* 0x00000006ff067e24 */ /* 0x000fe2000f8e00ff */
[----:B----4-:R-:W-:Y:S01]  /*60e0*/  MOV R11, UR5 ;  /* 0x00000005000b7c02 */ /* 0x010fe20008000f00 */
[----:B------:R-:W-:Y:S02]  /*60f0*/  IMAD.U32 R10, RZ, RZ, UR4 ;  /* 0x00000004ff0a7e24 */ /* 0x000fe4000f8e00ff */
[----:B------:R-:W-:Y:S07]  /*6100*/  LEPC R20, `(.L_x_101) ;  /* 0x000000001014794e */ /* 0x000fee0000000000 */
[----:B--2---:R-:W-:Y:S05]  /*6110*/  CALL.ABS.NOINC R2 ;  /* 0x0000000002007343 */ /* 0x004fea0003c00000 */
.L_x_101:
[----:B------:R-:W-:Y:S01]  /*6120*/  ISETP.NE.U32.AND P1, PT, R58, RZ, PT ;  /* 0x000000ff3a00720c */ /* 0x000fe20003f25070 */
[----:B------:R-:W-:Y:S01]  /*6130*/  UISETP.NE.AND UP1, UPT, UR38, URZ, UPT ;  /* 0x000000ff2600728c */ /* 0x000fe2000bf25270 */
[----:B------:R-:W-:Y:S02]  /*6140*/  ISETP.NE.U32.AND P4, PT, R54, RZ, PT ;  /* 0x000000ff3600720c */ /* 0x000fe40003f85070 */
[----:B------:R-:W-:Y:S02]  /*6150*/  ISETP.NE.AND.EX P1, PT, R59, RZ, PT, P1 ;  /* 0x000000ff3b00720c */ /* 0x000fe40003f25310 */
[----:B------:R-:W-:Y:S02]  /*6160*/  PLOP3.LUT P2, PT, PT, PT, PT, 0x8, 0x80 ;  /* 0x000000000080781c */ /* 0x000fe40003f4e170 */
[----:B------:R-:W-:Y:S02]  /*6170*/  PLOP3.LUT P0, PT, PT, PT, UP1, 0x80, 0x8 ;  /* 0x000000000008781c */ /* 0x000fe40003f0f018 */
[----:B------:R-:W-:Y:S02]  /*6180*/  ISETP.NE.AND.EX P4, PT, R55, RZ, PT, P4 ;  /* 0x000000ff3700720c */ /* 0x000fe40003f85340 */
[----:B------:R-:W1:Y:S09]  /*6190*/  @UP1 LDCU.64 UR4, c[0x0][0x888] ;  /* 0x00011100ff0417ac */ /* 0x000e720008000a00 */
[----:B------:R-:W-:Y:S01]  /*61a0*/  @P0 PLOP3.LUT P2, PT, P1, PT, PT, 0x80, 0x8 ;  /* 0x000000000008081c */ /* 0x000fe20000f4f070 */
[----:B-1----:R-:W-:Y:S04]  /*61b0*/  @UP1 UISETP.NE.U32.AND UP0, UPT, UR4, URZ, UPT ;  /* 0x000000ff0400128c */ /* 0x002fe8000bf05070 */
[----:B------:R-:W-:Y:S04]  /*61c0*/  @UP1 UISETP.NE.AND.EX UP0, UPT, UR5, URZ, UPT, UP0 ;  /* 0x000000ff0500128c */ /* 0x000fe8000bf05300 */
[----:B------:R-:W-:Y:S01]  /*61d0*/  @UP1 USEL UR4, URZ, 0xffffffff, UP0 ;  /* 0xffffffffff041887 */ /* 0x000fe20008000000 */
[----:B------:R-:W-:Y:S11]  /*61e0*/  @!P1 BRA `(.L_x_103) ;  /* 0x00000000002c9947 */ /* 0x000ff60003800000 */
[----:B------:R-:W-:Y:S01]  /*61f0*/  ISETP.NE.U32.AND P3, PT, R56, RZ, PT ;  /* 0x000000ff3800720c */ /* 0x000fe20003f65070 */
[----:B------:R-:W-:Y:S03]  /*6200*/  IMAD.MOV.U32 R70, RZ, RZ, 0x1 ;  /* 0x00000001ff467424 */ /* 0x000fe600078e00ff */
[----:B------:R-:W-:Y:S11]  /*6210*/  ISETP.NE.AND.EX P3, PT, R57, RZ, PT, P3 ;  /* 0x000000ff3900720c */ /* 0x000ff60003f65330 */
[----:B------:R-:W-:Y:S02]  /*6220*/  @!UPT UIADD3 URZ, UPT, UPT, URZ, URZ, URZ ;  /* 0x000000fffffff290 */ /* 0x000fe4000fffe0ff */
[----:B------:R-:W1:Y:S01]  /*6230*/  @P3 LDC.64 R2, c[0x0][0x888] ;  /* 0x00022200ff023b82 */ /* 0x000e620000000a00 */
[----:B------:R-:W-:Y:S04]  /*6240*/  @P3 IMAD R0, R58, UR60, RZ ;  /* 0x0000003c3a003c24 */ /* 0x000fe8000f8e02ff */
[----:B-1----:R-:W-:Y:S04]  /*6250*/  @P3 IMAD.WIDE R2, R0, 0x4, R2 ;  /* 0x0000000400023825 */ /* 0x002fe800078e0202 */
[----:B------:R-:W-:Y:S01]  /*6260*/  HFMA2 R0, -RZ, RZ, 0, 5.9604644775390625e-08 ;  /* 0x00000001ff007431 */ /* 0x000fe200000001ff */
[----:B-----5:R1:W5:Y:S04]  /*6270*/  @P3 LDG.E R35, desc[UR44][R2.64] ;  /* 0x0000002c02233981 */ /* 0x020368000c1e1900 */
[----:B------:R-:W-:Y:S01]  /*6280*/  @!P3 PRMT R70, R0, 0x7610, R70 ;  /* 0x000076100046b816 */ /* 0x000fe20000000046 */
[----:B-1----:R-:W2:Y:S06]  /*6290*/  @!P3 LDC R35, c[0x0][0x880] ;  /* 0x00022000ff23bb82 */ /* 0x002eac0000000800 */
.L_x_103:
[----:B------:R-:W-:Y:S05]  /*62a0*/  @!P4 BRA `(.L_x_104) ;  /* 0x000000000020c947 */ /* 0x000fea0003800000 */
[----:B------:R-:W-:Y:S04]  /*62b0*/  ISETP.NE.U32.AND P3, PT, R52, RZ, PT ;  /* 0x000000ff3400720c */ /* 0x000fe80003f65070 */
[----:B------:R-:W-:Y:S11]  /*62c0*/  ISETP.NE.AND.EX P3, PT, R53, RZ, PT, P3 ;  /* 0x000000ff3500720c */ /* 0x000ff60003f65330 */
[----:B------:R-:W-:Y:S02]  /*62d0*/  @!UPT UIADD3 URZ, UPT, UPT, URZ, URZ, URZ ;  /* 0x000000fffffff290 */ /* 0x000fe4000fffe0ff */
[----:B------:R-:W1:Y:S01]  /*62e0*/  @P3 LDC.64 R2, c[0x0][0x8a8] ;  /* 0x00022a00ff023b82 */ /* 0x000e620000000a00 */
[----:B------:R-:W-:Y:S04]  /*62f0*/  @P3 IMAD R0, R54, UR60, RZ ;  /* 0x0000003c36003c24 */ /* 0x000fe8000f8e02ff */
[----:B-1----:R-:W-:Y:S05]  /*6300*/  @P3 IMAD.WIDE R2, R0, 0x4, R2 ;  /* 0x0000000400023825 */ /* 0x002fea00078e0202 */
[----:B-----5:R1:W5:Y:S02]  /*6310*/  @P3 LDG.E R32, desc[UR44][R2.64] ;  /* 0x0000002c02203981 */ /* 0x020364000c1e1900 */
[----:B-1----:R-:W3:Y:S02]  /*6320*/  @!P3 LDC R32, c[0x0][0x8a0] ;  /* 0x00022800ff20bb82 */ /* 0x002ee40000000800 */
.L_x_104:
[----:B--2--5:R-:W-:Y:S01]  /*6330*/  @P0 FSETP.NEU.AND P4, PT, R35, RZ, PT ;  /* 0x000000ff2300020b */ /* 0x024fe20003f8d000 */
[----:B------:R-:W-:Y:S01]  /*6340*/  IMAD.U32 R0, RZ, RZ, UR4 ;  /* 0x00000004ff007e24 */ /* 0x000fe2000f8e00ff */
[----:B------:R-:W-:Y:S01]  /*6350*/  @P0 LOP3.LUT P3, RZ, R70, 0xff, RZ, 0xc0, !PT ;  /* 0x000000ff46ff0812 */ /* 0x000fe2000786c0ff */
[C---:B------:R-:W-:Y:S01]  /*6360*/  IMAD.SHL.U32 R91, R82.reuse, 0x1000, RZ ;  /* 0x00001000525b7824 */ /* 0x040fe200078e00ff */
[----:B------:R-:W-:Y:S01]  /*6370*/  @P0 SEL R7, RZ, 0xffffffff, P4 ;  /* 0xffffffffff070807 */ /* 0x000fe20002000000 */
[----:B------:R-:W-:Y:S01]  /*6380*/  BSSY B1, `(.L_x_105) ;  /* 0x0000033000017945 */ /* 0x000fe20003800000 */
[----:B------:R-:W-:Y:S01]  /*6390*/  LEA R3, R82, UR36, 0x3 ;  /* 0x0000002452037c11 */ /* 0x000fe2000f8e18ff */
[----:B------:R-:W-:Y:S01]  /*63a0*/  IMAD R16, R30, 0x10, R33 ;  /* 0x000000101e107824 */ /* 0x000fe200078e0221 */
[----:B------:R-:W-:Y:S02]  /*63b0*/  @P2 SEL R7, R0, R7, !P3 ;  /* 0x0000000700072207 */ /* 0x000fe40005800000 */
[----:B------:R-:W-:Y:S02]  /*63c0*/  CS2R R50, SRZ ;  /* 0x0000000000327805 */ /* 0x000fe4000001ff00 */
[----:B------:R-:W-:Y:S02]  /*63d0*/  LOP3.LUT R0, R85, 0x1, RZ, 0x3c, !PT ;  /* 0x0000000155007812 */ /* 0x000fe400078e3cff */
[----:B------:R-:W-:Y:S02]  /*63e0*/  CS2R R48, SRZ ;  /* 0x0000000000307805 */ /* 0x000fe4000001ff00 */
[----:B------:R-:W-:Y:S02]  /*63f0*/  @P0 LOP3.LUT R7, R7, 0x1, RZ, 0xc0, !PT ;  /* 0x0000000107070812 */ /* 0x000fe400078ec0ff */
[----:B------:R-:W-:Y:S02]  /*6400*/  CS2R R42, SRZ ;  /* 0x00000000002a7805 */ /* 0x000fe4000001ff00 */
[----:B------:R-:W-:Y:S02]  /*6410*/  LEA R76, R30, UR36, 0x3 ;  /* 0x000000241e4c7c11 */ /* 0x000fe4000f8e18ff */
[----:B------:R-:W-:Y:S02]  /*6420*/  CS2R R40, SRZ ;  /* 0x0000000000287805 */ /* 0x000fe4000001ff00 */
[----:B------:R-:W-:Y:S02]  /*6430*/  ISETP.NE.U32.OR P5, PT, R7, 0x1, !P0 ;  /* 0x000000010700780c */ /* 0x000fe400047a5470 */
[----:B------:R-:W-:Y:S02]  /*6440*/  SHF.L.U32 R5, R84, 0x1f, RZ ;  /* 0x0000001f54057819 */ /* 0x000fe400000006ff */
[----:B------:R-:W-:Y:S02]  /*6450*/  IADD3 R89, PT, PT, R91, UR36, R86 ;  /* 0x000000245b597c10 */ /* 0x000fe4000fffe056 */
[----:B------:R-:W-:Y:S02]  /*6460*/  PLOP3.LUT P3, PT, PT, PT, PT, 0x8, 0x80 ;  /* 0x000000000080781c */ /* 0x000fe40003f6e170 */
[----:B------:R-:W-:Y:S01]  /*6470*/  P2R R92, PR, RZ, 0x20 ;  /* 0x00000020ff5c7803 */ /* 0x000fe20000000000 */
[----:B------:R-:W-:Y:S04]  /*6480*/  VIADD R64, R89, 0x200 ;  /* 0x0000020059407836 */ /* 0x000fe80000000000 */
[----:B------:R-:W-:Y:S04]  /*6490*/  @P5 SHF.L.U32 R2, R0, 0x1f, RZ ;  /* 0x0000001f00025819 */ /* 0x000fe800000006ff */
[----:B------:R-:W1:Y:S01]  /*64a0*/  @P5 SYNCS.PHASECHK.TRANS64.TRYWAIT P0, [R3+URZ+0x30], R2 ;  /* 0x00003002030055a7 */ /* 0x000e6200080011ff */
[----:B------:R2:W4:Y:S01]  /*64b0*/  SYNCS.PHASECHK.TRANS64.TRYWAIT P2, [R76+URZ+0x80], R5 ;  /* 0x000080054c0075a7 */ /* 0x00052200080411ff */
[----:B-1----:R-:W-:Y:S01]  /*64c0*/  @P5 PLOP3.LUT P3, PT, P0, PT, PT, 0x8, 0x80 ;  /* 0x000000000080581c */ /* 0x002fe2000076e170 */
[----:B------:R-:W-:Y:S01]  /*64d0*/  @!UPT UIADD3 URZ, UPT, UPT, URZ, URZ, URZ ;  /* 0x000000fffffff290 */ /* 0x000fe2000fffe0ff */
[----:B--2-4-:R-:W-:Y:S11]  /*64e0*/  @!P5 BRA `(.L_x_106) ;  /* 0x000000000070d947 */ /* 0x014ff60003800000 */
[----:B------:R-:W-:Y:S01]  /*64f0*/  FSETP.NEU.AND P0, PT, R35, RZ, PT ;  /* 0x000000ff2300720b */ /* 0x000fe20003f0d000 */
[----:B------:R-:W-:Y:S01]  /*6500*/  BSSY B0, `(.L_x_107) ;  /* 0x0000018000007945 */ /* 0x000fe20003800000 */
[----:B------:R-:W-:Y:S02]  /*6510*/  ISETP.NE.AND P5, PT, R75, RZ, PT ;  /* 0x000000ff4b00720c */ /* 0x000fe40003fa5270 */
[----:B------:R-:W-:Y:S02]  /*6520*/  CS2R R42, SRZ ;  /* 0x00000000002a7805 */ /* 0x000fe4000001ff00 */
[----:B------:R-:W-:Y:S02]  /*6530*/  SEL R2, RZ, 0xffffffff, P0 ;  /* 0xffffffffff027807 */ /* 0x000fe40000000000 */
[----:B------:R-:W-:Y:S02]  /*6540*/  CS2R R40, SRZ ;  /* 0x0000000000287805 */ /* 0x000fe4000001ff00 */
[----:B------:R-:W-:Y:S01]  /*6550*/  ISETP.NE.U32.AND P0, PT, RZ, UR40, PT ;  /* 0x00000028ff007c0c */ /* 0x000fe2000bf05070 */
[----:B------:R-:W-:Y:S01]  /*6560*/  IMAD.MOV.U32 R51, RZ, RZ, RZ ;  /* 0x000000ffff337224 */ /* 0x000fe200078e00ff */
[----:B------:R-:W-:Y:S02]  /*6570*/  CS2R R48, SRZ ;  /* 0x0000000000307805 */ /* 0x000fe4000001ff00 */
[----:B------:R-:W-:Y:S04]  /*6580*/  ISETP.NE.AND.EX P0, PT, RZ, UR41, PT, P0 ;  /* 0x00000029ff007c0c */ /* 0x000fe8000bf05300 */
[----:B------:R-:W-:Y:S02]  /*6590*/  SEL R7, RZ, 0xffffffff, P0 ;  /* 0xffffffffff077807 */ /* 0x000fe40000000000 */
[----:B------:R-:W-:Y:S04]  /*65a0*/  LOP3.LUT P0, RZ, R70, 0xff, RZ, 0xc0, !PT ;  /* 0x000000ff46ff7812 */ /* 0x000fe8000780c0ff */
[----:B------:R-:W-:Y:S02]  /*65b0*/  @P1 SEL R2, R7, R2, !P0 ;  /* 0x0000000207021207 */ /* 0x000fe40004000000 */
[----:B------:R-:W-:Y:S02]  /*65c0*/  PLOP3.LUT P0, PT, PT, PT, PT, 0x8, 0x80 ;  /* 0x000000000080781c */ /* 0x000fe40003f0e170 */
[----:B------:R-:W-:Y:S04]  /*65d0*/  LOP3.LUT R2, R2, 0x1, RZ, 0xc0, !PT ;  /* 0x0000000102027812 */ /* 0x000fe800078ec0ff */
[----:B------:R-:W-:Y:S11]  /*65e0*/  ISETP.NE.U32.AND P1, PT, R2, 0x1, PT ;  /* 0x000000010200780c */ /* 0x000ff60003f25070 */
[----:B------:R-:W-:Y:S02]  /*65f0*/  @!UPT UIADD3 URZ, UPT, UPT, URZ, URZ, URZ ;  /* 0x000000fffffff290 */ /* 0x000fe4000fffe0ff */
[----:B------:R-:W-:Y:S01]  /*6600*/  @P1 VIADD R2, R89, 0x210 ;  /* 0x0000021059021836 */ /* 0x000fe20000000000 */
[----:B------:R-:W-:Y:S11]  /*6610*/  @P1 PLOP3.LUT P0, PT, P5, PT, PT, 0x80, 0x8 ;  /* 0x000000000008181c */ /* 0x000ff60002f0f070 */
[----:B------:R-:W-:Y:S02]  /*6620*/  @!UPT UIADD3 URZ, UPT, UPT, URZ, URZ, URZ ;  /* 0x000000fffffff290 */ /* 0x000fe4000fffe0ff */
[----:B------:R-:W-:Y:S01]  /*6630*/  @P0 VIADD R2, R64, 0xfffffff0 ;  /* 0xfffffff040020836 */ /* 0x000fe20000000000 */
[----:B------:R-:W-:Y:S06]  /*6640*/  @!P3 BRA `(.L_x_108) ;  /* 0x00000000000cb947 */ /* 0x000fec0003800000 */
[----:B------:R-:W-:Y:S04]  /*6650*/  SHF.L.U32 R0, R0, 0x1f, RZ ;  /* 0x0000001f00007819 */ /* 0x000fe800000006ff */
[----:B------:R-:W1:Y:S02]  /*6660*/  SYNCS.PHASECHK.TRANS64.TRYWAIT P0, [R3+URZ+0x30], R0 ;  /* 0x00003000030075a7 */ /* 0x000e6400080011ff */
[----:B-1----:R-:W-:Y:S05]  /*6670*/  @!P0 BRA `(.L_x_109) ;  /* 0x0000001400088947 */ /* 0x002fea0003800000 */
.L_x_108:
[----:B------:R-:W-:Y:S05]  /*6680*/  BSYNC B0 ;  /* 0x0000000000007941 */ /* 0x000fea0003800000 */
.L_x_107:
[----:B------:R2:W4:Y:S04]  /*6690*/  @P1 LDS.128 R40, [R89+0x200] ;  /* 0x0002000059281984 */ /* 0x0005280000000c00 */
[----:B------:R2:W1:Y:S02]  /*66a0*/  @P1 LDS.128 R48, [R2] ;  /* 0x0000000002301984 */ /* 0x0004640000000c00 */
.L_x_106:
[----:B------:R-:W-:Y:S05]  /*66b0*/  BSYNC B1 ;  /* 0x0000000000017941 */ /* 0x000fea0003800000 */
.L_x_105:
[----:B-1----:R-:W-:Y:S04]  /*66c0*/  SHF.R.U32.HI R3, RZ, 0x15, R16 ;  /* 0x00000015ff037819 */ /* 0x002fe80000011610 */
[----:B------:R-:W-:Y:S01]  /*66d0*/  LOP3.LUT P0, RZ, R3, 0x3, R74, 0x48, !PT ;  /* 0x0000000303ff7812 */ /* 0x000fe2000780484a */
[----:B------:R-:W-:Y:S01]  /*66e0*/  @!UPT UIADD3 URZ, UPT, UPT, URZ, URZ, URZ ;  /* 0x000000fffffff290 */ /* 0x000fe2000fffe0ff */
[----:B------:R-:W-:Y:S11]  /*66f0*/  @P2 BRA `(.L_x_110) ;  /* 0x0000000000082947 */ /* 0x000ff60003800000 */
[----:B------:R-:W1:Y:S02]  /*6700*/  SYNCS.PHASECHK.TRANS64.TRYWAIT P1, [R76+URZ+0x80], R5 ;  /* 0x000080054c0075a7 */ /* 0x000e6400080211ff */
[----:B-1----:R-:W-:Y:S05]  /*6710*/  @!P1 BRA `(.L_x_111) ;  /* 0x0000001000f49947 */ /* 0x002fea0003800000 */
.L_x_110:
[----:B------:R-:W-:Y:S05]  /*6720*/  @!P0 BRA `(.L_x_112) ;  /* 0x0000000000408947 */ /* 0x000fea0003800000 */
[----:B------:R-:W1:Y:S01]  /*6730*/  LDCU.64 UR8, c[0x4][0x70] ;  /* 0x01000e00ff0877ac */ /* 0x000e620008000a00 */
[----:B------:R-:W-:Y:S01]  /*6740*/  MOV R3, 0x0 ;  /* 0x0000000000037802 */ /* 0x000fe20000000f00 */
[----:B------:R-:W-:Y:S02]  /*6750*/  HFMA2 R12, -RZ, RZ, 0, 5.9604644775390625e-08 ;  /* 0x00000001ff0c7431 */ /* 0x000fe400000001ff */
[----:B------:R-:W-:Y:S02]  /*6760*/  IMAD.MOV.U32 R8, RZ, RZ, 0x192 ;  /* 0x00000192ff087424 */ /* 0x000fe400078e00ff */
[----:B------:R-:W-:Y:S01]  /*6770*/  IMAD.MOV.U32 R13, RZ, RZ, RZ ;  /* 0x000000ffff0d7224 */ /* 0x000fe200078e00ff */
[----:B------:R-:W5:Y:S01]  /*6780*/  LDCU.64 UR6, c[0x4][0x78] ;  /* 0x01000f00ff0677ac */ /* 0x000f620008000a00 */
[----:B--2---:R-:W2:Y:S01]  /*6790*/  LDC.64 R2, c[0x4][R3] ;  /* 0x0100000003027b82 */ /* 0x004ea20000000a00 */
[----:B------:R-:W3:Y:S01]  /*67a0*/  LDCU.64 UR4, c[0x4][0x10] ;  /* 0x01000200ff0477ac */ /* 0x000ee20008000a00 */
[----:B-1----:R-:W-:Y:S01]  /*67b0*/  MOV R5, UR9 ;  /* 0x0000000900057c02 */ /* 0x002fe20008000f00 */
[----:B------:R-:W-:Y:S01]  /*67c0*/  IMAD.U32 R4, RZ, RZ, UR8 ;  /* 0x00000008ff047e24 */ /* 0x000fe2000f8e00ff */
[----:B-----5:R-:W-:Y:S01]  /*67d0*/  MOV R7, UR7 ;  /* 0x0000000700077c02 */ /* 0x020fe20008000f00 */
[----:B------:R-:W-:Y:S01]  /*67e0*/  IMAD.U32 R6, RZ, RZ, UR6 ;  /* 0x00000006ff067e24 */ /* 0x000fe2000f8e00ff */
[----:B---3--:R-:W-:Y:S01]  /*67f0*/  MOV R11, UR5 ;  /* 0x00000005000b7c02 */ /* 0x008fe20008000f00 */
[----:B------:R-:W-:Y:S02]  /*6800*/  IMAD.U32 R10, RZ, RZ, UR4 ;  /* 0x00000004ff0a7e24 */ /* 0x000fe4000f8e00ff */
[----:B------:R-:W-:Y:S07]  /*6810*/  LEPC R20, `(.L_x_112) ;  /* 0x000000001014794e */ /* 0x000fee0000000000 */
[----:B--2-4-:R-:W-:Y:S05]  /*6820*/  CALL.ABS.NOINC R2 ;  /* 0x0000000002007343 */ /* 0x014fea0003c00000 */
.L_x_112:
[----:B------:R-:W-:Y:S01]  /*6830*/  ISETP.NE.AND P0, PT, R87, RZ, PT ;  /* 0x000000ff5700720c */ /* 0x000fe20003f05270 */
[----:B------:R-:W-:Y:S05]  /*6840*/  WARPSYNC.ALL ;  /* 0x0000000000007948 */ /* 0x000fea0003800000 */
[----:B------:R-:W-:Y:S01]  /*6850*/  R2UR UR4, R16 ;  /* 0x00000000100472ca */ /* 0x000fe200000e0000 */
[----:B------:R-:W-:Y:S01]  /*6860*/  BSSY.RECONVERGENT B0, `(.L_x_113) ;  /* 0x0000056000007945 */ /* 0x000fe20003800200 */
[C---:B----4-:R-:W-:Y:S02]  /*6870*/  SHF.L.U32 R20, R40.reuse, 0x10, RZ ;  /* 0x0000001028147819 */ /* 0x050fe400000006ff */
[----:B------:R-:W-:Y:S02]  /*6880*/  LOP3.LUT R34, R40, 0xffff0000, RZ, 0xc0, !PT ;  /* 0xffff000028227812 */ /* 0x000fe400078ec0ff */
[----:B------:R-:W-:Y:S02]  /*6890*/  SHF.L.U32 R21, R41, 0x10, RZ ;  /* 0x0000001029157819 */ /* 0x000fe400000006ff */
[----:B------:R-:W-:Y:S02]  /*68a0*/  ISETP.NE.AND P6, PT, R75, RZ, PT ;  /* 0x000000ff4b00720c */ /* 0x000fe40003fc5270 */
[----:B------:R-:W-:Y:S02]  /*68b0*/  LOP3.LUT R36, R41, 0xffff0000, RZ, 0xc0, !PT ;  /* 0xffff000029247812 */ /* 0x000fe400078ec0ff */
[C---:B------:R-:W-:Y:S01]  /*68c0*/  SHF.L.U32 R37, R42.reuse, 0x10, RZ ;  /* 0x000000102a257819 */ /* 0x040fe200000006ff */
[----:B------:R-:W3:Y:S01]  /*68d0*/  LDTM.x16 R4, tmem[UR4] ;  /* 0x00000004000479ee */ /* 0x000ee20008240000 */
[----:B------:R-:W-:Y:S01]  /*68e0*/  LOP3.LUT R38, R42, 0xffff0000, RZ, 0xc0, !PT ;  /* 0xffff00002a267812 */ /* 0x000fe200078ec0ff */
[----:B------:R-:W-:Y:S01]  /*68f0*/  NOP ;  /* 0x0000000000007918 */ /* 0x000fe20000000000 */
[C---:B------:R-:W-:Y:S02]  /*6900*/  SHF.L.U32 R39, R43.reuse, 0x10, RZ ;  /* 0x000000102b277819 */ /* 0x040fe400000006ff */
[----:B------:R-:W-:Y:S02]  /*6910*/  LOP3.LUT R40, R43, 0xffff0000, RZ, 0xc0, !PT ;  /* 0xffff00002b287812 */ /* 0x000fe400078ec0ff */
[C---:B------:R-:W-:Y:S02]  /*6920*/  SHF.L.U32 R41, R48.reuse, 0x10, RZ ;  /* 0x0000001030297819 */ /* 0x040fe400000006ff */
[----:B------:R-:W-:Y:S02]  /*6930*/  LOP3.LUT R43, R48, 0xffff0000, RZ, 0xc0, !PT ;  /* 0xffff0000302b7812 */ /* 0x000fe400078ec0ff */
[C---:B------:R-:W-:Y:S02]  /*6940*/  SHF.L.U32 R42, R49.reuse, 0x10, RZ ;  /* 0x00000010312a7819 */ /* 0x040fe400000006ff */
[----:B------:R-:W-:Y:S02]  /*6950*/  LOP3.LUT R44, R49, 0xffff0000, RZ, 0xc0, !PT ;  /* 0xffff0000312c7812 */ /* 0x000fe400078ec0ff */
[----:B------:R-:W-:Y:S02]  /*6960*/  IADD3 R79, PT, PT, R76, 0xa0, RZ ;  /* 0x000000a04c4f7810 */ /* 0x000fe40007ffe0ff */
[----:B------:R-:W-:Y:S02]  /*6970*/  IADD3 R93, PT, PT, R89, 0x210, RZ ;  /* 0x00000210595d7810 */ /* 0x000fe40007ffe0ff */
[----:B------:R-:W-:Y:S02]  /*6980*/  @P6 IADD3 R93, PT, PT, R64, -0x10, RZ ;  /* 0xfffffff0405d6810 */ /* 0x000fe40007ffe0ff */
[C---:B------:R-:W-:Y:S02]  /*6990*/  SHF.L.U32 R45, R50.reuse, 0x10, RZ ;  /* 0x00000010322d7819 */ /* 0x040fe400000006ff */
[----:B------:R-:W-:Y:S01]  /*69a0*/  LOP3.LUT R46, R50, 0xffff0000, RZ, 0xc0, !PT ;  /* 0xffff0000322e7812 */ /* 0x000fe200078ec0ff */
[C---:B---3--:R-:W-:Y:S01]  /*69b0*/  FMUL R4, R32.reuse, R4 ;  /* 0x0000000420047220 */ /* 0x048fe20000400000 */
[C---:B------:R-:W-:Y:S01]  /*69c0*/  FMUL R5, R32.reuse, R5 ;  /* 0x0000000520057220 */ /* 0x040fe20000400000 */
[C---:B------:R-:W-:Y:S01]  /*69d0*/  FMUL R6, R32.reuse, R6 ;  /* 0x0000000620067220 */ /* 0x040fe20000400000 */
[C---:B------:R-:W-:Y:S01]  /*69e0*/  FMUL R7, R32.reuse, R7 ;  /* 0x0000000720077220 */ /* 0x040fe20000400000 */
[C---:B------:R-:W-:Y:S01]  /*69f0*/  FFMA R4, R35.reuse, R20, R4 ;  /* 0x0000001423047223 */ /* 0x040fe20000000004 */
        /* <DEDUP_REMOVED lines=10> */
[C---:B--2---:R-:W-:Y:S01]  /*6aa0*/  FMUL R2, R32.reuse, R13 ;  /* 0x0000000d20027220 */ /* 0x044fe20000400000 */
[C---:B------:R-:W-:Y:S01]  /*6ab0*/  FFMA R10, R35.reuse, R39, R10 ;  /* 0x00000027230a7223 */ /* 0x040fe2000000000a */
[C---:B------:R-:W-:Y:S01]  /*6ac0*/  FMUL R3, R32.reuse, R14 ;  /* 0x0000000e20037220 */ /* 0x040fe20000400000 */
[C---:B------:R-:W-:Y:S01]  /*6ad0*/  FFMA R11, R35.reuse, R40, R11 ;  /* 0x00000028230b7223 */ /* 0x040fe2000000000b */
[C---:B------:R-:W-:Y:S01]  /*6ae0*/  FMUL R15, R32.reuse, R15 ;  /* 0x0000000f200f7220 */ /* 0x040fe20000400000 */
[C---:B------:R-:W-:Y:S01]  /*6af0*/  FFMA R0, R35.reuse, R41, R0 ;  /* 0x0000002923007223 */ /* 0x040fe20000000000 */
[C---:B------:R-:W-:Y:S01]  /*6b00*/  FMUL R12, R32.reuse, R16 ;  /* 0x00000010200c7220 */ /* 0x040fe20000400000 */
[C---:B------:R-:W-:Y:S01]  /*6b10*/  FMUL R13, R32.reuse, R17 ;  /* 0x00000011200d7220 */ /* 0x040fe20000400000 */
[----:B------:R-:W-:Y:S01]  /*6b20*/  FFMA R2, R35, R43, R2 ;  /* 0x0000002b23027223 */ /* 0x000fe20000000002 */
[----:B------:R-:W-:Y:S01]  /*6b30*/  SHF.L.U32 R47, R51, 0x10, RZ ;  /* 0x00000010332f7819 */ /* 0x000fe200000006ff */
[----:B------:R-:W-:Y:S01]  /*6b40*/  FFMA R3, R35, R42, R3 ;  /* 0x0000002a23037223 */ /* 0x000fe20000000003 */
[----:B------:R-:W-:Y:S01]  /*6b50*/  LOP3.LUT R48, R51, 0xffff0000, RZ, 0xc0, !PT ;  /* 0xffff000033307812 */ /* 0x000fe200078ec0ff */
[C---:B------:R-:W-:Y:S01]  /*6b60*/  FMUL R14, R32.reuse, R18 ;  /* 0x00000012200e7220 */ /* 0x040fe20000400000 */
[----:B------:R-:W-:Y:S01]  /*6b70*/  FFMA R15, R35, R44, R15 ;  /* 0x0000002c230f7223 */ /* 0x000fe2000000000f */
[----:B------:R-:W-:Y:S01]  /*6b80*/  FMUL R19, R32, R19 ;  /* 0x0000001320137220 */ /* 0x000fe20000400000 */
[----:B------:R-:W-:Y:S01]  /*6b90*/  F2FP.BF16.F32.PACK_AB R64, R5, R4 ;  /* 0x000000040540723e */ /* 0x000fe200000010ff */
[----:B------:R-:W-:Y:S01]  /*6ba0*/  FFMA R12, R35, R45, R12 ;  /* 0x0000002d230c7223 */ /* 0x000fe2000000000c */
[----:B------:R-:W-:Y:S01]  /*6bb0*/  F2FP.BF16.F32.PACK_AB R65, R7, R6 ;  /* 0x000000060741723e */ /* 0x000fe200000010ff */
[----:B------:R-:W-:Y:S01]  /*6bc0*/  FFMA R13, R35, R46, R13 ;  /* 0x0000002e230d7223 */ /* 0x000fe2000000000d */
[----:B------:R-:W-:Y:S01]  /*6bd0*/  F2FP.BF16.F32.PACK_AB R66, R9, R8 ;  /* 0x000000080942723e */ /* 0x000fe200000010ff */
[----:B------:R-:W-:Y:S01]  /*6be0*/  FFMA R14, R35, R47, R14 ;  /* 0x0000002f230e7223 */ /* 0x000fe2000000000e */
[----:B------:R-:W-:Y:S01]  /*6bf0*/  F2FP.BF16.F32.PACK_AB R67, R11, R10 ;  /* 0x0000000a0b43723e */ /* 0x000fe200000010ff */
[----:B------:R-:W-:Y:S01]  /*6c00*/  FFMA R19, R35, R48, R19 ;  /* 0x0000003023137223 */ /* 0x000fe20000000013 */
[----:B------:R-:W-:Y:S02]  /*6c10*/  LOP3.LUT R17, R79, 0xfefffff8, RZ, 0xc0, !PT ;  /* 0xfefffff84f117812 */ /* 0x000fe400078ec0ff */
[----:B------:R-:W-:Y:S02]  /*6c20*/  F2FP.BF16.F32.PACK_AB R76, R2, R0 ;  /* 0x00000000024c723e */ /* 0x000fe400000010ff */
[----:B------:R1:W-:Y:S01]  /*6c30*/  SYNCS.ARRIVE.TRANS64.RED.A1T0 RZ, [R17+URZ], RZ ;  /* 0x000000ff11ff79a7 */ /* 0x0003e200081004ff */
[----:B------:R1:W-:Y:S01]  /*6c40*/  STS.128 [R89+0x200], R64 ;  /* 0x0002004059007388 */ /* 0x0003e20000000c00 */
[----:B------:R-:W-:Y:S02]  /*6c50*/  F2FP.BF16.F32.PACK_AB R77, R15, R3 ;  /* 0x000000030f4d723e */ /* 0x000fe400000010ff */
[----:B------:R-:W-:Y:S02]  /*6c60*/  F2FP.BF16.F32.PACK_AB R78, R13, R12 ;  /* 0x0000000c0d4e723e */ /* 0x000fe400000010ff */
[----:B------:R-:W-:Y:S05]  /*6c70*/  F2FP.BF16.F32.PACK_AB R79, R19, R14 ;  /* 0x0000000e134f723e */ /* 0x000fea00000010ff */
[----:B------:R1:W-:Y:S01]  /*6c80*/  STS.128 [R93], R76 ;  /* 0x0000004c5d007388 */ /* 0x0003e20000000c00 */
[----:B------:R-:W-:Y:S01]  /*6c90*/  @!PT LDS RZ, [RZ] ;  /* 0x00000000fffff984 */ /* 0x000fe20000000800 */
[----:B------:R-:W-:Y:S01]  /*6ca0*/  @!PT LDS RZ, [RZ] ;  /* 0x00000000fffff984 */ /* 0x000fe20000000800 */
[----:B------:R-:W-:Y:S01]  /*6cb0*/  @!PT LDS RZ, [RZ] ;  /* 0x00000000fffff984 */ /* 0x000fe20000000800 */
[----:B------:R-:W-:Y:S01]  /*6cc0*/  @!PT LDS RZ, [RZ] ;  /* 0x00000000fffff984 */ /* 0x000fe20000000800 */
[----:B------:R2:W-:Y:S07]  /*6cd0*/  MEMBAR.ALL.CTA ;  /* 0x0000000000007992 */ /* 0x0005ee0000008000 */
[----:B--2---:R-:W2:Y:S02]  /*6ce0*/  FENCE.VIEW.ASYNC.S ;  /* 0x00000000000073c6 */ /* 0x004ea40000000000 */
[----:B--2---:R-:W-:Y:S06]  /*6cf0*/  BAR.SYNC.DEFER_BLOCKING 0x1, 0x80 ;  /* 0x0042000000007b1d */ /* 0x004fec0000010000 */
[----:B------:R-:W-:Y:S05]  /*6d00*/  @P0 BRA `(.L_x_114) ;  /* 0x00000000002c0947 */ /* 0x000fea0003800000 */
[----:B------:R-:W-:Y:S01]  /*6d10*/  R2UR UR5, R91 ;  /* 0x000000005b0572ca */ /* 0x000fe200000e0000 */
[----:B------:R-:W-:Y:S01]  /*6d20*/  UIADD3 UR4, UP0, UPT, UR42, 0x680, URZ ;  /* 0x000006802a047890 */ /* 0x000fe2000ff1e0ff */
[----:B------:R-:W-:Y:S01]  /*6d30*/  R2UR UR7, R69 ;  /* 0x00000000450772ca */ /* 0x000fe200000e0000 */
[----:B------:R-:W-:Y:S01]  /*6d40*/  UMOV UR11, UR60 ;  /* 0x0000003c000b7c82 */ /* 0x000fe20008000000 */
[----:B------:R-:W-:Y:S09]  /*6d50*/  R2UR UR6, R63 ;  /* 0x000000003f0672ca */ /* 0x000ff200000e0000 */
[----:B------:R-:W-:Y:S02]  /*6d60*/  UIADD3 UR8, UPT, UPT, UR36, 0x200, UR5 ;  /* 0x0000020024087890 */ /* 0x000fe4000fffe005 */
[----:B------:R-:W-:Y:S02]  /*6d70*/  USHF.L.U32 UR9, UR7, 0x4, URZ ;  /* 0x0000000407097899 */ /* 0x000fe400080006ff */
[----:B------:R-:W-:Y:S02]  /*6d80*/  USHF.L.U32 UR10, UR6, 0x7, URZ ;  /* 0x00000007060a7899 */ /* 0x000fe400080006ff */
[----:B------:R-:W-:Y:S09]  /*6d90*/  UIADD3.X UR5, UPT, UPT, URZ, UR43, URZ, UP0, !UPT ;  /* 0x0000002bff057290 */ /* 0x000ff200087fe4ff */
[----:B------:R2:W-:Y:S02]  /*6da0*/  UTMASTG.3D [UR8], [UR4] ;  /* 0x00000008040073b5 */ /* 0x0005e40008010000 */
[----:B--2---:R0:W-:Y:S02]  /*6db0*/  UTMACMDFLUSH ;  /* 0x00000000000079b7 */ /* 0x0041e40000000000 */
.L_x_114:
[----:B------:R-:W-:Y:S05]  /*6dc0*/  BSYNC.RECONVERGENT B0 ;  /* 0x0000000000007941 */ /* 0x000fea0003800200 */
.L_x_113:
[----:B------:R-:W-:Y:S04]  /*6dd0*/  BSSY.RECONVERGENT B0, `(.L_x_115) ;  /* 0x0000003000007945 */ /* 0x000fe80003800200 */
[----:B------:R-:W-:Y:S05]  /*6de0*/  @P0 BRA `(.L_x_116) ;  /* 0x0000000000040947 */ /* 0x000fea0003800000 */
[----:B------:R-:W-:Y:S04]  /*6df0*/  DEPBAR.LE SB0, 0x0 ;  /* 0x000080000000791a */ /* 0x000fe80000000000 */
.L_x_116:
[----:B------:R-:W-:Y:S05]  /*6e00*/  BSYNC.RECONVERGENT B0 ;  /* 0x0000000000007941 */ /* 0x000fea0003800200 */
.L_x_115:
[----:B------:R-:W-:Y:S01]  /*6e10*/  BAR.SYNC.DEFER_BLOCKING 0x1, 0x80 ;  /* 0x0042000000007b1d */ /* 0x000fe20000010000 */
[----:B------:R-:W-:Y:S01]  /*6e20*/  UIADD3 UR37, UPT, UPT, UR37, 0x1, URZ ;  /* 0x0000000125257890 */ /* 0x000fe2000fffe0ff */
[----:B------:R-:W-:Y:S02]  /*6e30*/  IADD3 R0, PT, PT, R30, 0x1, RZ ;  /* 0x000000011e007810 */ /* 0x000fe40007ffe0ff */
[----:B------:R-:W-:Y:S01]  /*6e40*/  IADD3 R82, PT, PT, R82, 0x1, RZ ;  /* 0x0000000152527810 */ /* 0x000fe20007ffe0ff */
[----:B------:R-:W-:Y:S09]  /*6e50*/  UISETP.NE.AND UP0, UPT, UR37, URZ, UPT ;  /* 0x000000ff2500728c */ /* 0x000ff2000bf05270 */
[----:B------:R-:W-:Y:S05]  /*6e60*/  BRA.U !UP0, `(.L_x_117) ;  /* 0x0000000108287547 */ /* 0x000fea000b800000 */
[----:B------:R-:W-:Y:S01]  /*6e70*/  ISETP.NE.AND P0, PT, R92, RZ, PT ;  /* 0x000000ff5c00720c */ /* 0x000fe20003f05270 */
[----:B------:R-:W-:Y:S11]  /*6e80*/  IMAD.U32 R2, RZ, RZ, UR46 ;  /* 0x0000002eff027e24 */ /* 0x000ff6000f8e00ff */
[----:B------:R-:W-:Y:S01]  /*6e90*/  @!UPT UIADD3 URZ, UPT, UPT, URZ, URZ, URZ ;  /* 0x000000fffffff290 */ /* 0x000fe2000fffe0ff */
[C---:B------:R-:W-:Y:S01]  /*6ea0*/  @P0 LEA R3, R81.reuse, UR36, 0x3 ;  /* 0x0000002451030c11 */ /* 0x040fe2000f8e18ff */
[----:B------:R-:W-:Y:S04]  /*6eb0*/  VIADD R81, R81, 0x1 ;  /* 0x0000000151517836 */ /* 0x000fe80000000000 */
[----:B------:R-:W-:Y:S05]  /*6ec0*/  @P0 VIADD R3, R3, 0x40 ;  /* 0x0000004003030836 */ /* 0x000fea0000000000 */
[----:B------:R-:W-:Y:S04]  /*6ed0*/  @P0 PRMT R2, R2, 0x654, R3 ;  /* 0x0000065402020816 */ /* 0x000fe80000000003 */
[----:B------:R2:W-:Y:S01]  /*6ee0*/  @P0 SYNCS.ARRIVE.TRANS64.RED.A1T0 RZ, [R2+URZ], RZ ;  /* 0x000000ff02ff09a7 */ /* 0x0005e200081004ff */
[C---:B------:R-:W-:Y:S04]  /*6ef0*/  ISETP.NE.AND P0, PT, R81.reuse, 0x2, PT ;  /* 0x000000025100780c */ /* 0x040fe80003f05270 */
[----:B------:R-:W-:Y:S09]  /*6f00*/  SEL R81, R81, RZ, P0 ;  /* 0x000000ff51517207 */ /* 0x000ff20000000000 */
.L_x_117:
[----:B------:R-:W-:Y:S01]  /*6f10*/  ISETP.NE.AND P3, PT, R88, RZ, PT ;  /* 0x000000ff5800720c */ /* 0x000fe20003f65270 */
[----:B------:R-:W-:Y:S01]  /*6f20*/  IMAD.IADD R69, R29, 0x1, R62 ;  /* 0x000000011d457824 */ /* 0x000fe200078e023e */
[----:B------:R-:W-:Y:S01]  /*6f30*/  ISETP.NE.AND P0, PT, R90, 0x2, PT ;  /* 0x000000025a00780c */ /* 0x000fe20003f05270 */
[----:B------:R-:W-:Y:S01]  /*6f40*/  IMAD.IADD R63, R31, 0x1, R68 ;  /* 0x000000011f3f7824 */ /* 0x000fe200078e0244 */
[----:B------:R-:W-:Y:S02]  /*6f50*/  ISETP.NE.AND P1, PT, R0, 0x4, PT ;  /* 0x000000040000780c */ /* 0x000fe40003f25270 */
[----:B------:R-:W-:Y:S02]  /*6f60*/  ISETP.NE.AND P2, PT, R82, 0x2, PT ;  /* 0x000000025200780c */ /* 0x000fe40003f45270 */
[----:B------:R-:W-:Y:S02]  /*6f70*/  SEL R4, RZ, 0x1, P0 ;  /* 0x00000001ff047807 */ /* 0x000fe40000000000 */
[----:B------:R-:W-:Y:S02]  /*6f80*/  SEL R3, RZ, 0x1, P1 ;  /* 0x00000001ff037807 */ /* 0x000fe40000800000 */
[----:B--2---:R-:W-:Y:S02]  /*6f90*/  SEL R2, RZ, 0x1, P2 ;  /* 0x00000001ff027807 */ /* 0x004fe40001000000 */
[----:B------:R-:W-:Y:S02]  /*6fa0*/  @P3 R2UR UR60, R80 ;  /* 0x00000000503c32ca */ /* 0x000fe400000e0000 */
[----:B------:R-:W-:Y:S02]  /*6fb0*/  LOP3.LUT R83, R83, R4, RZ, 0x3c, !PT ;  /* 0x0000000453537212 */ /* 0x000fe400078e3cff */
[----:B------:R-:W-:Y:S02]  /*6fc0*/  LOP3.LUT R84, R84, R3, RZ, 0x3c, !PT ;  /* 0x0000000354547212 */ /* 0x000fe400078e3cff */
[----:B------:R-:W-:Y:S02]  /*6fd0*/  LOP3.LUT R85, R85, R2, RZ, 0x3c, !PT ;  /* 0x0000000255557212 */ /* 0x000fe400078e3cff */
[----:B------:R-:W-:Y:S02]  /*6fe0*/  SEL R90, R90, RZ, P0 ;  /* 0x000000ff5a5a7207 */ /* 0x000fe40000000000 */
[----:B------:R-:W-:Y:S02]  /*6ff0*/  SEL R30, R0, RZ, P1 ;  /* 0x000000ff001e7207 */ /* 0x000fe40000800000 */
[----:B------:R-:W-:Y:S01]  /*7000*/  SEL R82, R82, RZ, P2 ;  /* 0x000000ff52527207 */ /* 0x000fe20001000000 */
[----:B------:R-:W-:Y:S06]  /*7010*/  @P3 BRA `(.L_x_118) ;  /* 0xffffffe800783947 */ /* 0x000fec000383ffff */
[----:B------:R-:W-:-:S09]  /*7020*/  UISETP.NE.AND UP0, UPT, UR38, URZ, UPT ;  /* 0x000000ff2600728c */ /* 0x000fd2000bf05270 */
[----:B------:R-:W-:Y:S05]  /*7030*/  BRA.U !UP0, `(.L_x_119) ;  /* 0x0000000108487547 */ /* 0x000fea000b800000 */
[----:B------:R-:W2:Y:S02]  /*7040*/  LDCU.64 UR4, c[0x0][0x890] ;  /* 0x00011200ff0477ac */ /* 0x000ea40008000a00 */
[----:B--2---:R-:W-:-:S04]  /*7050*/  UISETP.NE.U32.AND UP0, UPT, UR4, URZ, UPT ;  /* 0x000000ff0400728c */ /* 0x004fc8000bf05070 */
[----:B------:R-:W-:-:S09]  /*7060*/  UISETP.NE.AND.EX UP0, UPT, UR5, URZ, UPT, UP0 ;  /* 0x000000ff0500728c */ /* 0x000fd2000bf05300 */
[----:B------:R-:W-:Y:S05]  /*7070*/  BRA.U UP0, `(.L_x_120) ;  /* 0x00000001000c7547 */ /* 0x000fea000b800000 */
[----:B------:R-:W-:-:S13]  /*7080*/  FSETP.NEU.AND P0, PT, R35, RZ, PT ;  /* 0x000000ff2300720b */ /* 0x000fda0003f0d000 */
[----:B------:R-:W-:Y:S05]  /*7090*/  @!P0 EXIT ;  /* 0x000000000000894d */ /* 0x000fea0003800000 */
[----:B------:R-:W-:Y:S05]  /*70a0*/  BRA `(.L_x_119) ;  /* 0x00000000002c7947 */ /* 0x000fea0003800000 */
.L_x_120:
[----:B------:R-:W-:Y:S01]  /*70b0*/  LOP3.LUT P0, RZ, R70, 0xff, RZ, 0xc0, !PT ;  /* 0x000000ff46ff7812 */ /* 0x000fe2000780c0ff */
[----:B------:R-:W-:-:S12]  /*70c0*/  BSSY.RECONVERGENT B0, `(.L_x_119) ;  /* 0x0000009000007945 */ /* 0x000fd80003800200 */
[----:B------:R-:W-:Y:S05]  /*70d0*/  @P0 BRA `(.L_x_121) ;  /* 0x0000000000140947 */ /* 0x000fea0003800000 */
[----:B------:R-:W2:Y:S02]  /*70e0*/  LDCU.64 UR4, c[0x0][0x888] ;  /* 0x00011100ff0477ac */ /* 0x000ea40008000a00 */
[----:B--2---:R-:W-:-:S04]  /*70f0*/  ISETP.NE.U32.AND P0, PT, RZ, UR4, PT ;  /* 0x00000004ff007c0c */ /* 0x004fc8000bf05070 */
[----:B------:R-:W-:-:S13]  /*7100*/  ISETP.NE.AND.EX P0, PT, RZ, UR5, PT, P0 ;  /* 0x00000005ff007c0c */ /* 0x000fda000bf05300 */
[----:B------:R-:W-:Y:S05]  /*7110*/  @!P0 EXIT ;  /* 0x000000000000894d */ /* 0x000fea0003800000 */
[----:B------:R-:W-:Y:S05]  /*7120*/  BRA `(.L_x_122) ;  /* 0x0000000000087947 */ /* 0x000fea0003800000 */
.L_x_121:
[----:B------:R-:W-:-:S13]  /*7130*/  FSETP.NEU.AND P0, PT, R35, RZ, PT ;  /* 0x000000ff2300720b */ /* 0x000fda0003f0d000 */
[----:B------:R-:W-:Y:S05]  /*7140*/  @!P0 EXIT ;  /* 0x000000000000894d */ /* 0x000fea0003800000 */
.L_x_122:
[----:B------:R-:W-:Y:S05]  /*7150*/  BSYNC.RECONVERGENT B0 ;  /* 0x0000000000007941 */ /* 0x000fea0003800200 */
.L_x_119:
[----:B------:R-:W-:-:S04]  /*7160*/  DEPBAR.LE SB0, 0x0 ;  /* 0x000080000000791a */ /* 0x000fc80000000000 */
[----:B------:R-:W-:Y:S05]  /*7170*/  EXIT ;  /* 0x000000000000794d */ /* 0x000fea0003800000 */
.L_x_24:
[----:B--2---:R2:W4:Y:S02]  /*7180*/  SYNCS.PHASECHK.TRANS64.TRYWAIT P0, [R3+URZ+0xd0], R2 ;  /* 0x0000d002030075a7 */ /* 0x00452400080011ff */
[----:B----4-:R-:W-:Y:S05]  /*7190*/  @!P0 NANOSLEEP.SYNCS 0x989680 ;  /* 0x009896800000895d */ /* 0x010fea0003900000 */
[----:B------:R-:W4:Y:S02]  /*71a0*/  @!P0 SYNCS.PHASECHK.TRANS64 P0, [R3+URZ+0xd0], R2 ;  /* 0x0000d002030085a7 */ /* 0x000f2400080010ff */
[----:B----4-:R-:W-:Y:S05]  /*71b0*/  @!P0 BRA `(.L_x_24) ;  /* 0xfffffffc00f08947 */ /* 0x010fea000383ffff */
[----:B------:R-:W-:Y:S05]  /*71c0*/  BRA `(.L_x_123) ;  /* 0xffffffa400887947 */ /* 0x000fea000383ffff */
.L_x_27:
[----:B-1----:R-:W-:-:S07]  /*71d0*/  MOV R2, UR7 ;  /* 0x0000000700027c02 */ /* 0x002fce0008000f00 */
.L_x_124:
[----:B-1----:R1:W2:Y:S02]  /*71e0*/  SYNCS.PHASECHK.TRANS64.TRYWAIT P0, [R2+URZ+0x18], R5 ;  /* 0x00001805020075a7 */ /* 0x0022a400080011ff */
[----:B--2---:R-:W-:Y:S05]  /*71f0*/  @!P0 NANOSLEEP.SYNCS 0x989680 ;  /* 0x009896800000895d */ /* 0x004fea0003900000 */
[----:B------:R-:W2:Y:S02]  /*7200*/  @!P0 SYNCS.PHASECHK.TRANS64 P0, [R2+URZ+0x18], R5 ;  /* 0x00001805020085a7 */ /* 0x000ea400080010ff */
[----:B--2---:R-:W-:Y:S05]  /*7210*/  @!P0 BRA `(.L_x_124) ;  /* 0xfffffffc00f08947 */ /* 0x004fea000383ffff */
[----:B------:R-:W-:Y:S05]  /*7220*/  BRA `(.L_x_26) ;  /* 0xffffffa400f07947 */ /* 0x000fea000383ffff */
.L_x_36:
[----:B------:R-:W-:-:S07]  /*7230*/  MOV R2, UR7 ;  /* 0x0000000700027c02 */ /* 0x000fce0008000f00 */
.L_x_125:
[----:B-1----:R1:W2:Y:S02]  /*7240*/  SYNCS.PHASECHK.TRANS64.TRYWAIT P0, [R2+URZ+0x18], R5 ;  /* 0x00001805020075a7 */ /* 0x0022a400080011ff */
[----:B--2---:R-:W-:Y:S05]  /*7250*/  @!P0 NANOSLEEP.SYNCS 0x989680 ;  /* 0x009896800000895d */ /* 0x004fea0003900000 */
[----:B------:R-:W2:Y:S02]  /*7260*/  @!P0 SYNCS.PHASECHK.TRANS64 P0, [R2+URZ+0x18], R5 ;  /* 0x00001805020085a7 */ /* 0x000ea400080010ff */
[----:B--2---:R-:W-:Y:S05]  /*7270*/  @!P0 BRA `(.L_x_125) ;  /* 0xfffffffc00f08947 */ /* 0x004fea000383ffff */
[----:B------:R-:W-:Y:S05]  /*7280*/  BRA `(.L_x_35) ;  /* 0xffffffac00447947 */ /* 0x000fea000383ffff */
.L_x_43:
[----:B-1----:R1:W2:Y:S02]  /*7290*/  SYNCS.PHASECHK.TRANS64.TRYWAIT P0, [R2+URZ+0x60], R3 ;  /* 0x00006003020075a7 */ /* 0x0022a400080011ff */
[----:B--2---:R-:W-:Y:S05]  /*72a0*/  @!P0 NANOSLEEP.SYNCS 0x989680 ;  /* 0x009896800000895d */ /* 0x004fea0003900000 */
[----:B------:R-:W2:Y:S02]  /*72b0*/  @!P0 SYNCS.PHASECHK.TRANS64 P0, [R2+URZ+0x60], R3 ;  /* 0x00006003020085a7 */ /* 0x000ea400080010ff */
[----:B--2---:R-:W-:Y:S05]  /*72c0*/  @!P0 BRA `(.L_x_43) ;  /* 0xfffffffc00f08947 */ /* 0x004fea000383ffff */
[----:B------:R-:W-:Y:S05]  /*72d0*/  BRA `(.L_x_126) ;  /* 0xffffffb000787947 */ /* 0x000fea000383ffff */
.L_x_47:
[----:B---3--:R-:W-:-:S07]  /*72e0*/  MOV R0, UR4 ;  /* 0x0000000400007c02 */ /* 0x008fce0008000f00 */
.L_x_127:
[----:B-1----:R1:W2:Y:S02]  /*72f0*/  SYNCS.PHASECHK.TRANS64.TRYWAIT P0, [R0+URZ], R3 ;  /* 0x00000003000075a7 */ /* 0x0022a400080011ff */
[----:B--2---:R-:W-:Y:S05]  /*7300*/  @!P0 NANOSLEEP.SYNCS 0x989680 ;  /* 0x009896800000895d */ /* 0x004fea0003900000 */
[----:B------:R-:W2:Y:S02]  /*7310*/  @!P0 SYNCS.PHASECHK.TRANS64 P0, [R0+URZ], R3 ;  /* 0x00000003000085a7 */ /* 0x000ea400080010ff */
[----:B--2---:R-:W-:Y:S05]  /*7320*/  @!P0 BRA `(.L_x_127) ;  /* 0xfffffffc00f08947 */ /* 0x004fea000383ffff */
[----:B------:R-:W-:Y:S05]  /*7330*/  BRA `(.L_x_128) ;  /* 0xffffffb400e87947 */ /* 0x000fea000383ffff */
.L_x_48:
[----:B---3--:R-:W-:-:S07]  /*7340*/  MOV R0, UR5 ;  /* 0x0000000500007c02 */ /* 0x008fce0008000f00 */
.L_x_129:
[----:B-1----:R1:W2:Y:S02]  /*7350*/  SYNCS.PHASECHK.TRANS64.TRYWAIT P0, [R0+URZ], R3 ;  /* 0x00000003000075a7 */ /* 0x0022a400080011ff */
[----:B--2---:R-:W-:Y:S05]  /*7360*/  @!P0 NANOSLEEP.SYNCS 0x989680 ;  /* 0x009896800000895d */ /* 0x004fea0003900000 */
[----:B------:R-:W2:Y:S02]  /*7370*/  @!P0 SYNCS.PHASECHK.TRANS64 P0, [R0+URZ], R3 ;  /* 0x00000003000085a7 */ /* 0x000ea400080010ff */
[----:B--2---:R-:W-:Y:S05]  /*7380*/  @!P0 BRA `(.L_x_129) ;  /* 0xfffffffc00f08947 */ /* 0x004fea000383ffff */
[----:B------:R-:W-:Y:S05]  /*7390*/  BRA `(.L_x_130) ;  /* 0xffffffb400f47947 */ /* 0x000fea000383ffff */
.L_x_51:
[----:B-1----:R1:W2:Y:S02]  /*73a0*/  SYNCS.PHASECHK.TRANS64.TRYWAIT P0, [R0+URZ+0xc0], R5 ;  /* 0x0000c005000075a7 */ /* 0x0022a400080011ff */
[----:B--2---:R-:W-:Y:S05]  /*73b0*/  @!P0 NANOSLEEP.SYNCS 0x989680 ;  /* 0x009896800000895d */ /* 0x004fea0003900000 */
[----:B------:R-:W2:Y:S02]  /*73c0*/  @!P0 SYNCS.PHASECHK.TRANS64 P0, [R0+URZ+0xc0], R5 ;  /* 0x0000c005000085a7 */ /* 0x000ea400080010ff */
[----:B--2---:R-:W-:Y:S05]  /*73d0*/  @!P0 BRA `(.L_x_51) ;  /* 0xfffffffc00f08947 */ /* 0x004fea000383ffff */
[----:B------:R-:W-:Y:S05]  /*73e0*/  BRA `(.L_x_131) ;  /* 0xffffffb800547947 */ /* 0x000fea000383ffff */
.L_x_52:
[----:B------:R-:W-:-:S07]  /*73f0*/  MOV R0, UR4 ;  /* 0x0000000400007c02 */ /* 0x000fce0008000f00 */
.L_x_132:
[----:B-1----:R1:W2:Y:S02]  /*7400*/  SYNCS.PHASECHK.TRANS64.TRYWAIT P0, [R0+URZ+0x70], R7 ;  /* 0x00007007000075a7 */ /* 0x0022a400080011ff */
[----:B--2---:R-:W-:Y:S05]  /*7410*/  @!P0 NANOSLEEP.SYNCS 0x989680 ;  /* 0x009896800000895d */ /* 0x004fea0003900000 */
[----:B------:R-:W2:Y:S02]  /*7420*/  @!P0 SYNCS.PHASECHK.TRANS64 P0, [R0+URZ+0x70], R7 ;  /* 0x00007007000085a7 */ /* 0x000ea400080010ff */
[----:B--2---:R-:W-:Y:S05]  /*7430*/  @!P0 BRA `(.L_x_132) ;  /* 0xfffffffc00f08947 */ /* 0x004fea000383ffff */
[----:B------:R-:W-:Y:S05]  /*7440*/  BRA `(.L_x_133) ;  /* 0xffffffb800647947 */ /* 0x000fea000383ffff */
.L_x_53:
[----:B-1----:R1:W2:Y:S02]  /*7450*/  SYNCS.PHASECHK.TRANS64.TRYWAIT P1, [R0+URZ+0x60], R5 ;  /* 0x00006005000075a7 */ /* 0x0022a400080211ff */
[----:B--2---:R-:W-:Y:S05]  /*7460*/  @!P1 NANOSLEEP.SYNCS 0x989680 ;  /* 0x009896800000995d */ /* 0x004fea0003900000 */
[----:B------:R-:W2:Y:S02]  /*7470*/  @!P1 SYNCS.PHASECHK.TRANS64 P1, [R0+URZ+0x60], R5 ;  /* 0x00006005000095a7 */ /* 0x000ea400080210ff */
[----:B--2---:R-:W-:Y:S05]  /*7480*/  @!P1 BRA `(.L_x_53) ;  /* 0xfffffffc00f09947 */ /* 0x004fea000383ffff */
[----:B------:R-:W-:Y:S05]  /*7490*/  BRA `(.L_x_134) ;  /* 0xffffffb800947947 */ /* 0x000fea000383ffff */
.L_x_56:
[----:B------:R-:W-:-:S07]  /*74a0*/  MOV R0, UR4 ;  /* 0x0000000400007c02 */ /* 0x000fce0008000f00 */
.L_x_135:
[----:B-1----:R1:W2:Y:S02]  /*74b0*/  SYNCS.PHASECHK.TRANS64.TRYWAIT P0, [R0+URZ+0x70], R3 ;  /* 0x00007003000075a7 */ /* 0x0022a400080011ff */
[----:B--2---:R-:W-:Y:S05]  /*74c0*/  @!P0 NANOSLEEP.SYNCS 0x989680 ;  /* 0x009896800000895d */ /* 0x004fea0003900000 */
[----:B------:R-:W2:Y:S02]  /*74d0*/  @!P0 SYNCS.PHASECHK.TRANS64 P0, [R0+URZ+0x70], R3 ;  /* 0x00007003000085a7 */ /* 0x000ea400080010ff */
[----:B--2---:R-:W-:Y:S05]  /*74e0*/  @!P0 BRA `(.L_x_135) ;  /* 0xfffffffc00f08947 */ /* 0x004fea000383ffff */
[----:B------:R-:W-:Y:S05]  /*74f0*/  BRA `(.L_x_55) ;  /* 0xffffffb800e87947 */ /* 0x000fea000383ffff */
.L_x_65:
[----:B-1----:R-:W-:-:S04]  /*7500*/  MOV R4, UR5 ;  /* 0x0000000500047c02 */ /* 0x002fc80008000f00 */
[----:B------:R1:W2:Y:S03]  /*7510*/  SYNCS.PHASECHK.TRANS64.TRYWAIT P0, [R4+URZ+0x8], R5 ;  /* 0x00000805040075a7 */ /* 0x0002a600080011ff */
[----:B--2---:R-:W-:Y:S05]  /*7520*/  @!P0 NANOSLEEP.SYNCS 0x989680 ;  /* 0x009896800000895d */ /* 0x004fea0003900000 */
[----:B------:R-:W2:Y:S02]  /*7530*/  @!P0 SYNCS.PHASECHK.TRANS64 P0, [R4+URZ+0x8], R5 ;  /* 0x00000805040085a7 */ /* 0x000ea400080010ff */
[----:B--2---:R-:W-:Y:S05]  /*7540*/  @!P0 BRA `(.L_x_65) ;  /* 0xfffffffc00ec8947 */ /* 0x004fea000383ffff */
[----:B------:R-:W-:Y:S05]  /*7550*/  BRA `(.L_x_64) ;  /* 0xffffffbc00a47947 */ /* 0x000fea000383ffff */
.L_x_67:
[----:B------:R-:W-:Y:S01]  /*7560*/  BSSY B0, `(.L_x_136) ;  /* 0x0000006000007945 */ /* 0x000fe20003800000 */
[----:B------:R-:W-:-:S07]  /*7570*/  MOV R15, 0xffffffff ;  /* 0xffffffff000f7802 */ /* 0x000fce0000000f00 */
[----:B-1---5:R-:W-:Y:S05]  /*7580*/  WARPSYNC.COLLECTIVE R15, `(.L_x_137) ;  /* 0x000000000f0c7348 */ /* 0x022fea0003c00000 */
[----:B------:R-:W-:Y:S02]  /*7590*/  ELECT P6, UR79, PT ;  /* 0x00000000004f782f */ /* 0x000fe400038c0000 */
[----:B------:R-:W-:Y:S01]  /*75a0*/  MOV R14, UR79 ;  /* 0x0000004f000e7c02 */ /* 0x000fe20008000f00 */
[----:B-1---5:R-:W-:Y:S10]  /*75b0*/  ENDCOLLECTIVE ;  /* 0x000000000000791b */ /* 0x022ff40003800000 */
.L_x_137:
[----:B------:R-:W-:Y:S05]  /*75c0*/  BSYNC B0 ;  /* 0x0000000000007941 */ /* 0x000fea0003800000 */
.L_x_136:
[----:B------:R-:W-:Y:S05]  /*75d0*/  BRA `(.L_x_138) ;  /* 0xffffffbc00d87947 */ /* 0x000fea000383ffff */
.L_x_69:
[----:B-1----:R-:W-:-:S04]  /*75e0*/  MOV R2, UR5 ;  /* 0x0000000500027c02 */ /* 0x002fc80008000f00 */
[----:B------:R1:W2:Y:S03]  /*75f0*/  SYNCS.PHASECHK.TRANS64.TRYWAIT P0, [R2+URZ+0x8], R3 ;  /* 0x00000803020075a7 */ /* 0x0002a600080011ff */
[----:B--2---:R-:W-:Y:S05]  /*7600*/  @!P0 NANOSLEEP.SYNCS 0x989680 ;  /* 0x009896800000895d */ /* 0x004fea0003900000 */
[----:B------:R-:W2:Y:S02]  /*7610*/  @!P0 SYNCS.PHASECHK.TRANS64 P0, [R2+URZ+0x8], R3 ;  /* 0x00000803020085a7 */ /* 0x000ea400080010ff */
[----:B--2---:R-:W-:Y:S05]  /*7620*/  @!P0 BRA `(.L_x_69) ;  /* 0xfffffffc00ec8947 */ /* 0x004fea000383ffff */
[----:B------:R-:W-:Y:S05]  /*7630*/  BRA `(.L_x_68) ;  /* 0xffffffbc00dc7947 */ /* 0x000fea000383ffff */
.L_x_70:
[----:B-1----:R1:W2:Y:S02]  /*7640*/  SYNCS.PHASECHK.TRANS64.TRYWAIT P0, [R0+URZ+0x60], R5 ;  /* 0x00006005000075a7 */ /* 0x0022a400080011ff */
[----:B--2---:R-:W-:Y:S05]  /*7650*/  @!P0 NANOSLEEP.SYNCS 0x989680 ;  /* 0x009896800000895d */ /* 0x004fea0003900000 */
[----:B------:R-:W2:Y:S02]  /*7660*/  @!P0 SYNCS.PHASECHK.TRANS64 P0, [R0+URZ+0x60], R5 ;  /* 0x00006005000085a7 */ /* 0x000ea400080010ff */
[----:B--2---:R-:W-:Y:S05]  /*7670*/  @!P0 BRA `(.L_x_70) ;  /* 0xfffffffc00f08947 */ /* 0x004fea000383ffff */
[----:B------:R-:W-:Y:S05]  /*7680*/  BRA `(.L_x_139) ;  /* 0xffffffc000f07947 */ /* 0x000fea000383ffff */
.L_x_72:
[----:B------:R-:W-:-:S13]  /*7690*/  R2UR UR4, R4 ;  /* 0x00000000040472ca */ /* 0x000fda00000e0000 */
[----:B------:R-:W-:-:S07]  /*76a0*/  MOV R0, UR4 ;  /* 0x0000000400007c02 */ /* 0x000fce0008000f00 */
.L_x_140:
[----:B-1----:R1:W2:Y:S02]  /*76b0*/  SYNCS.PHASECHK.TRANS64.TRYWAIT P0, [R0+URZ+0xa0], R5 ;  /* 0x0000a005000075a7 */ /* 0x0022a400080011ff */
[----:B--2---:R-:W-:Y:S05]  /*76c0*/  @!P0 NANOSLEEP.SYNCS 0x989680 ;  /* 0x009896800000895d */ /* 0x004fea0003900000 */
[----:B------:R-:W2:Y:S02]  /*76d0*/  @!P0 SYNCS.PHASECHK.TRANS64 P0, [R0+URZ+0xa0], R5 ;  /* 0x0000a005000085a7 */ /* 0x000ea400080010ff */
[----:B--2---:R-:W-:Y:S05]  /*76e0*/  @!P0 BRA `(.L_x_140) ;  /* 0xfffffffc00f08947 */ /* 0x004fea000383ffff */
[----:B------:R-:W-:Y:S05]  /*76f0*/  BRA `(.L_x_141) ;  /* 0xffffffc400447947 */ /* 0x000fea000383ffff */
.L_x_75:
[----:B------:R-:W-:Y:S07]  /*7700*/  MOV R0, UR5 ;  /* 0x0000000500007c02 */ /* 0x000fee0008000f00 */
.L_x_142:
[----:B-1----:R1:W2:Y:S02]  /*7710*/  SYNCS.PHASECHK.TRANS64.TRYWAIT P0, [R0+URZ], R5 ;  /* 0x00000005000075a7 */ /* 0x0022a400080011ff */
[----:B--2---:R-:W-:Y:S05]  /*7720*/  @!P0 NANOSLEEP.SYNCS 0x989680 ;  /* 0x009896800000895d */ /* 0x004fea0003900000 */
[----:B------:R-:W2:Y:S02]  /*7730*/  @!P0 SYNCS.PHASECHK.TRANS64 P0, [R0+URZ], R5 ;  /* 0x00000005000085a7 */ /* 0x000ea400080010ff */
[----:B--2---:R-:W-:Y:S05]  /*7740*/  @!P0 BRA `(.L_x_142) ;  /* 0xfffffffc00f08947 */ /* 0x004fea000383ffff */
[----:B------:R-:W-:Y:S05]  /*7750*/  BRA `(.L_x_74) ;  /* 0xffffffc4005c7947 */ /* 0x000fea000383ffff */
.L_x_79:
[----:B-1----:R-:W-:-:S07]  /*7760*/  MOV R0, UR4 ;  /* 0x0000000400007c02 */ /* 0x002fce0008000f00 */
.L_x_143:
[----:B-1----:R1:W2:Y:S02]  /*7770*/  SYNCS.PHASECHK.TRANS64.TRYWAIT P0, [R0+URZ], R3 ;  /* 0x00000003000075a7 */ /* 0x0022a400080011ff */
[----:B--2---:R-:W-:Y:S05]  /*7780*/  @!P0 NANOSLEEP.SYNCS 0x989680 ;  /* 0x009896800000895d */ /* 0x004fea0003900000 */
[----:B------:R-:W2:Y:S02]  /*7790*/  @!P0 SYNCS.PHASECHK.TRANS64 P0, [R0+URZ], R3 ;  /* 0x00000003000085a7 */ /* 0x000ea400080010ff */
[----:B--2---:R-:W-:Y:S05]  /*77a0*/  @!P0 BRA `(.L_x_143) ;  /* 0xfffffffc00f08947 */ /* 0x004fea000383ffff */
[----:B------:R-:W-:Y:S05]  /*77b0*/  BRA `(.L_x_144) ;  /* 0xffffffcc00847947 */ /* 0x000fea000383ffff */
.L_x_80:
[----:B------:R-:W-:-:S07]  /*77c0*/  MOV R0, UR5 ;  /* 0x0000000500007c02 */ /* 0x000fce0008000f00 */
.L_x_145:
[----:B-1----:R1:W2:Y:S02]  /*77d0*/  SYNCS.PHASECHK.TRANS64.TRYWAIT P0, [R0+URZ], R3 ;  /* 0x00000003000075a7 */ /* 0x0022a400080011ff */
[----:B--2---:R-:W-:Y:S05]  /*77e0*/  @!P0 NANOSLEEP.SYNCS 0x989680 ;  /* 0x009896800000895d */ /* 0x004fea0003900000 */
[----:B------:R-:W2:Y:S02]  /*77f0*/  @!P0 SYNCS.PHASECHK.TRANS64 P0, [R0+URZ], R3 ;  /* 0x00000003000085a7 */ /* 0x000ea400080010ff */
[----:B--2---:R-:W-:Y:S05]  /*7800*/  @!P0 BRA `(.L_x_145) ;  /* 0xfffffffc00f08947 */ /* 0x004fea000383ffff */
[----:B------:R-:W-:Y:S05]  /*7810*/  BRA `(.L_x_146) ;  /* 0xffffffcc00947947 */ /* 0x000fea000383ffff */
.L_x_81:
[----:B------:R-:W-:-:S07]  /*7820*/  MOV R0, UR5 ;  /* 0x0000000500007c02 */ /* 0x000fce0008000f00 */
.L_x_147:
[----:B-1----:R1:W2:Y:S02]  /*7830*/  SYNCS.PHASECHK.TRANS64.TRYWAIT P0, [R0+URZ], R3 ;  /* 0x00000003000075a7 */ /* 0x0022a400080011ff */
[----:B--2---:R-:W-:Y:S05]  /*7840*/  @!P0 NANOSLEEP.SYNCS 0x989680 ;  /* 0x009896800000895d */ /* 0x004fea0003900000 */
[----:B------:R-:W2:Y:S02]  /*7850*/  @!P0 SYNCS.PHASECHK.TRANS64 P0, [R0+URZ], R3 ;  /* 0x00000003000085a7 */ /* 0x000ea400080010ff */
[----:B--2---:R-:W-:Y:S05]  /*7860*/  @!P0 BRA `(.L_x_147) ;  /* 0xfffffffc00f08947 */ /* 0x004fea000383ffff */
[----:B------:R-:W-:Y:S05]  /*7870*/  BRA `(.L_x_148) ;  /* 0xffffffcc00a07947 */ /* 0x000fea000383ffff */
.L_x_84:
[----:B------:R-:W-:-:S07]  /*7880*/  MOV R0, UR62 ;  /* 0x0000003e00007c02 */ /* 0x000fce0008000f00 */
.L_x_149:
[----:B-1----:R1:W2:Y:S02]  /*7890*/  SYNCS.PHASECHK.TRANS64.TRYWAIT P1, [R0+URZ+0xe0], R3 ;  /* 0x0000e003000075a7 */ /* 0x0022a400080211ff */
[----:B--2---:R-:W-:Y:S05]  /*78a0*/  @!P1 NANOSLEEP.SYNCS 0x989680 ;  /* 0x009896800000995d */ /* 0x004fea0003900000 */
[----:B------:R-:W2:Y:S02]  /*78b0*/  @!P1 SYNCS.PHASECHK.TRANS64 P1, [R0+URZ+0xe0], R3 ;  /* 0x0000e003000095a7 */ /* 0x000ea400080210ff */
[----:B--2---:R-:W-:Y:S05]  /*78c0*/  @!P1 BRA `(.L_x_149) ;  /* 0xfffffffc00f09947 */ /* 0x004fea000383ffff */
[----:B------:R-:W-:Y:S05]  /*78d0*/  BRA `(.L_x_150) ;  /* 0xffffffcc00f07947 */ /* 0x000fea000383ffff */
.L_x_89:
[----:B--2---:R2:W4:Y:S02]  /*78e0*/  SYNCS.PHASECHK.TRANS64.TRYWAIT P0, [R0+URZ+0x60], R3 ;  /* 0x00006003000075a7 */ /* 0x00452400080011ff */
[----:B----4-:R-:W-:Y:S05]  /*78f0*/  @!P0 NANOSLEEP.SYNCS 0x989680 ;  /* 0x009896800000895d */ /* 0x010fea0003900000 */
[----:B------:R-:W4:Y:S02]  /*7900*/  @!P0 SYNCS.PHASECHK.TRANS64 P0, [R0+URZ+0x60], R3 ;  /* 0x00006003000085a7 */ /* 0x000f2400080010ff */
[----:B----4-:R-:W-:Y:S05]  /*7910*/  @!P0 BRA `(.L_x_89) ;  /* 0xfffffffc00f08947 */ /* 0x010fea000383ffff */
[----:B------:R-:W-:Y:S05]  /*7920*/  BRA `(.L_x_151) ;  /* 0xffffffd000f87947 */ /* 0x000fea000383ffff */
.L_x_92:
[----:B------:R-:W-:Y:S07]  /*7930*/  MOV R0, UR7 ;  /* 0x0000000700007c02 */ /* 0x000fee0008000f00 */
.L_x_152:
[----:B--2---:R2:W4:Y:S02]  /*7940*/  SYNCS.PHASECHK.TRANS64.TRYWAIT P0, [R0+URZ+0x58], R3 ;  /* 0x00005803000075a7 */ /* 0x00452400080011ff */
[----:B----4-:R-:W-:Y:S05]  /*7950*/  @!P0 NANOSLEEP.SYNCS 0x989680 ;  /* 0x009896800000895d */ /* 0x010fea0003900000 */
[----:B------:R-:W4:Y:S02]  /*7960*/  @!P0 SYNCS.PHASECHK.TRANS64 P0, [R0+URZ+0x58], R3 ;  /* 0x00005803000085a7 */ /* 0x000f2400080010ff */
[----:B----4-:R-:W-:Y:S05]  /*7970*/  @!P0 BRA `(.L_x_152) ;  /* 0xfffffffc00f08947 */ /* 0x010fea000383ffff */
[----:B------:R-:W-:Y:S05]  /*7980*/  BRA `(.L_x_91) ;  /* 0xffffffd400e07947 */ /* 0x000fea000383ffff */
.L_x_95:
[----:B------:R-:W-:Y:S07]  /*7990*/  MOV R3, UR5 ;  /* 0x0000000500037c02 */ /* 0x000fee0008000f00 */
.L_x_153:
[----:B-1----:R1:W2:Y:S02]  /*79a0*/  SYNCS.PHASECHK.TRANS64.TRYWAIT P2, [R3+URZ+0x40], R12 ;  /* 0x0000400c030075a7 */ /* 0x0022a400080411ff */
[----:B--2---:R-:W-:Y:S05]  /*79b0*/  @!P2 NANOSLEEP.SYNCS 0x989680 ;  /* 0x009896800000a95d */ /* 0x004fea0003900000 */
[----:B------:R-:W2:Y:S02]  /*79c0*/  @!P2 SYNCS.PHASECHK.TRANS64 P2, [R3+URZ+0x40], R12 ;  /* 0x0000400c0300a5a7 */ /* 0x000ea400080410ff */
[----:B--2---:R-:W-:Y:S05]  /*79d0*/  @!P2 BRA `(.L_x_153) ;  /* 0xfffffffc00f0a947 */ /* 0x004fea000383ffff */
[----:B------:R-:W-:Y:S05]  /*79e0*/  BRA `(.L_x_154) ;  /* 0xffffffd8007c7947 */ /* 0x000fea000383ffff */
.L_x_97:
[----:B------:R-:W-:-:S07]  /*79f0*/  MOV R0, UR4 ;  /* 0x0000000400007c02 */ /* 0x000fce0008000f00 */
.L_x_155:
[----:B-1----:R1:W4:Y:S02]  /*7a00*/  SYNCS.PHASECHK.TRANS64.TRYWAIT P0, [R0+URZ], R3 ;  /* 0x00000003000075a7 */ /* 0x00232400080011ff */
[----:B----4-:R-:W-:Y:S05]  /*7a10*/  @!P0 NANOSLEEP.SYNCS 0x989680 ;  /* 0x009896800000895d */ /* 0x010fea0003900000 */
[----:B------:R-:W4:Y:S02]  /*7a20*/  @!P0 SYNCS.PHASECHK.TRANS64 P0, [R0+URZ], R3 ;  /* 0x00000003000085a7 */ /* 0x000f2400080010ff */
[----:B----4-:R-:W-:Y:S05]  /*7a30*/  @!P0 BRA `(.L_x_155) ;  /* 0xfffffffc00f08947 */ /* 0x010fea000383ffff */
[----:B------:R-:W-:Y:S05]  /*7a40*/  BRA `(.L_x_156) ;  /* 0xffffffdc00187947 */ /* 0x000fea000383ffff */
.L_x_99:
[----:B--2---:R2:W4:Y:S02]  /*7a50*/  SYNCS.PHASECHK.TRANS64.TRYWAIT P0, [R0+URZ+0x60], R3 ;  /* 0x00006003000075a7 */ /* 0x00452400080011ff */
[----:B----4-:R-:W-:Y:S05]  /*7a60*/  @!P0 NANOSLEEP.SYNCS 0x989680 ;  /* 0x009896800000895d */ /* 0x010fea0003900000 */
[----:B------:R-:W4:Y:S02]  /*7a70*/  @!P0 SYNCS.PHASECHK.TRANS64 P0, [R0+URZ+0x60], R3 ;  /* 0x00006003000085a7 */ /* 0x000f2400080010ff */
[----:B----4-:R-:W-:Y:S05]  /*7a80*/  @!P0 BRA `(.L_x_99) ;  /* 0xfffffffc00f08947 */ /* 0x010fea000383ffff */
[----:B------:R-:W-:Y:S05]  /*7a90*/  BRA `(.L_x_157) ;  /* 0xffffffdc00ec7947 */ /* 0x000fea000383ffff */
.L_x_109:
[----:B-1----:R1:W2:Y:S02]  /*7aa0*/  SYNCS.PHASECHK.TRANS64.TRYWAIT P0, [R3+URZ+0x30], R0 ;  /* 0x00003000030075a7 */ /* 0x0022a400080011ff */
[----:B--2---:R-:W-:Y:S05]  /*7ab0*/  @!P0 NANOSLEEP.SYNCS 0x989680 ;  /* 0x009896800000895d */ /* 0x004fea0003900000 */
[----:B------:R-:W2:Y:S02]  /*7ac0*/  @!P0 SYNCS.PHASECHK.TRANS64 P0, [R3+URZ+0x30], R0 ;  /* 0x00003000030085a7 */ /* 0x000ea400080010ff */
[----:B--2---:R-:W-:Y:S05]  /*7ad0*/  @!P0 BRA `(.L_x_109) ;  /* 0xfffffffc00f08947 */ /* 0x004fea000383ffff */
[----:B------:R-:W-:Y:S05]  /*7ae0*/  BRA `(.L_x_108) ;  /* 0xffffffe800e47947 */ /* 0x000fea000383ffff */
.L_x_111:
[----:B------:R1:W1:Y:S02]  /*7af0*/  SYNCS.PHASECHK.TRANS64.TRYWAIT P1, [R76+URZ+0x80], R5 ;  /* 0x000080054c0075a7 */ /* 0x00026400080211ff */
[----:B-1----:R-:W-:Y:S05]  /*7b00*/  @!P1 NANOSLEEP.SYNCS 0x989680 ;  /* 0x009896800000995d */ /* 0x002fea0003900000 */
[----:B------:R-:W1:Y:S02]  /*7b10*/  @!P1 SYNCS.PHASECHK.TRANS64 P1, [R76+URZ+0x80], R5 ;  /* 0x000080054c0095a7 */ /* 0x000e6400080210ff */
[----:B-1----:R-:W-:Y:S05]  /*7b20*/  @!P1 BRA `(.L_x_111) ;  /* 0xfffffffc00f09947 */ /* 0x002fea000383ffff */
[----:B------:R-:W-:Y:S05]  /*7b30*/  BRA `(.L_x_110) ;  /* 0xffffffe800f87947 */ /* 0x000fea000383ffff */
        .weak           $__internal_0_$__cuda_sm10x_tcgen05_guardrail_trap_col_being_dealloced_not_returned_by_alloc
        .type           $__internal_0_$__cuda_sm10x_tcgen05_guardrail_trap_col_being_dealloced_not_returned_by_alloc,@function
        .size           $__internal_0_$__cuda_sm10x_tcgen05_guardrail_trap_col_being_dealloced_not_returned_by_alloc,($__internal_1_$__cuda_sm10x_tcgen05_guardrail_trap_phase_invalid_during_alloc - $__internal_0_$__cuda_sm10x_tcgen05_guardrail_trap_col_being_dealloced_not_returned_by_alloc)
$__internal_0_$__cuda_sm10x_tcgen05_guardrail_trap_col_being_dealloced_not_returned_by_alloc:
[----:B------:R-:W-:Y:S05]  /*7b40*/  BPT.TRAP 0x1 ;  /* 0x000000040000795c */ /* 0x000fea0000300000 */
[----:B------:R-:W-:-:S04]  /*7b50*/  HFMA2 R3, -RZ, RZ, 0, 0 ;  /* 0x00000000ff037431 */ /* 0x000fc800000001ff */
[----:B------:R-:W-:Y:S05]  /*7b60*/  RET.REL.NODEC R2 `(_ZN7cutlass13device_kernelINS_4gemm6kernel13GemmUniversalIN4cute5tupleIJiiiiEEENS1_10collective13CollectiveMmaINS1_35MainloopSm100TmaUmmaWarpSpecializedILi3ELi2ELi4ENS5_IJNS4_1CILi2EEENSA_ILi1EEESC_EEEEENS5_IJNSA_ILi256EEENSA_ILi16EEESF_EEENS_10bfloat16_tENS5_IJlSC_lEEESI_SJ_NS4_8TiledMMAINS4_8MMA_AtomIJNS4_26SM100_MMA_F16BF16_2x1SM_SSISI_SI_fLi256ELi16ELNS4_4UMMA5MajorE0ELSO_0ELNSN_7ScaleInE0ELSP_0EEEEEENS4_6LayoutINS5_IJSC_SC_SC_EEENS5_IJNSA_ILi0EEESU_SU_EEEEENS5_IJNS4_10UnderscoreESX_SX_EEEEENS4_18SM100_TMA_2SM_LOADENS4_14ComposedLayoutINS4_7SwizzleILi3ELi4ELi3EEENS4_18smem_ptr_flag_bitsILi16EEENSS_INS5_IJNSA_ILi8EEENSA_ILi64EEEEEENS5_IJS17_SC_EEEEEEEvNS4_8identityES10_S1B_vS1C_EENS_8epilogue10collective18CollectiveEpilogueINS1E_23Sm100TmaWarpSpecializedILi2ELi1ELi16ELb1ELb0EEEJNS5_IJNSA_ILi128EEESG_SF_EEENS5_IJNSS_IS1J_SC_EENSS_ISG_SC_EEEEESI_SJ_SI_SJ_NS1E_6fusion15FusionCallbacksIS1I_NS1O_17LinearCombinationISI_fSI_fLNS_15FloatRoundStyleE2EEES1K_S1N_JEEENS4_5SM1004TMEM4LOAD26SM100_TMEM_LOAD_32dp32b16xENS4_13SM90_TMA_LOADENS11_INS12_ILi1ELi4ELi3EEES15_NSS_INS5_IJS16_SG_EEENS5_IJSG_SC_EEEEEEENS4_39AutoVectorizingCopyWithAssumedAlignmentILi128EEENS4_14SM90_TMA_STOREES23_S25_S25_EEEvvEEEEvNT_6ParamsE) ;  /* 0xffffff8402247950 */ /* 0x000fea0003c3ffff */
        .weak           $__internal_1_$__cuda_sm10x_tcgen05_guardrail_trap_phase_invalid_during_alloc
        .type           $__internal_1_$__cuda_sm10x_tcgen05_guardrail_trap_phase_invalid_during_alloc,@function
        .size           $__internal_1_$__cuda_sm10x_tcgen05_guardrail_trap_phase_invalid_during_alloc,($__internal_2_$__cuda_sm10x_tcgen05_guardrail_trap_unallocated_columns_being_dealloced - $__internal_1_$__cuda_sm10x_tcgen05_guardrail_trap_phase_invalid_during_alloc)
$__internal_1_$__cuda_sm10x_tcgen05_guardrail_trap_phase_invalid_during_alloc:
[----:B------:R-:W-:Y:S05]  /*7b70*/  BPT.TRAP 0x1 ;  /* 0x000000040000795c */ /* 0x000fea0000300000 */
[----:B------:R-:W-:-:S04]  /*7b80*/  MOV R3, 0x0 ;  /* 0x0000000000037802 */ /* 0x000fc80000000f00 */
[----:B------:R-:W-:Y:S05]  /*7b90*/  RET.REL.NODEC R2 `(_ZN7cutlass13device_kernelINS_4gemm6kernel13GemmUniversalIN4cute5tupleIJiiiiEEENS1_10collective13CollectiveMmaINS1_35MainloopSm100TmaUmmaWarpSpecializedILi3ELi2ELi4ENS5_IJNS4_1CILi2EEENSA_ILi1EEESC_EEEEENS5_IJNSA_ILi256EEENSA_ILi16EEESF_EEENS_10bfloat16_tENS5_IJlSC_lEEESI_SJ_NS4_8TiledMMAINS4_8MMA_AtomIJNS4_26SM100_MMA_F16BF16_2x1SM_SSISI_SI_fLi256ELi16ELNS4_4UMMA5MajorE0ELSO_0ELNSN_7ScaleInE0ELSP_0EEEEEENS4_6LayoutINS5_IJSC_SC_SC_EEENS5_IJNSA_ILi0EEESU_SU_EEEEENS5_IJNS4_10UnderscoreESX_SX_EEEEENS4_18SM100_TMA_2SM_LOADENS4_14ComposedLayoutINS4_7SwizzleILi3ELi4ELi3EEENS4_18smem_ptr_flag_bitsILi16EEENSS_INS5_IJNSA_ILi8EEENSA_ILi64EEEEEENS5_IJS17_SC_EEEEEEEvNS4_8identityES10_S1B_vS1C_EENS_8epilogue10collective18CollectiveEpilogueINS1E_23Sm100TmaWarpSpecializedILi2ELi1ELi16ELb1ELb0EEEJNS5_IJNSA_ILi128EEESG_SF_EEENS5_IJNSS_IS1J_SC_EENSS_ISG_SC_EEEEESI_SJ_SI_SJ_NS1E_6fusion15FusionCallbacksIS1I_NS1O_17LinearCombinationISI_fSI_fLNS_15FloatRoundStyleE2EEES1K_S1N_JEEENS4_5SM1004TMEM4LOAD26SM100_TMEM_LOAD_32dp32b16xENS4_13SM90_TMA_LOADENS11_INS12_ILi1ELi4ELi3EEES15_NSS_INS5_IJS16_SG_EEENS5_IJSG_SC_EEEEEEENS4_39AutoVectorizingCopyWithAssumedAlignmentILi128EEENS4_14SM90_TMA_STOREES23_S25_S25_EEEvvEEEEvNT_6ParamsE) ;  /* 0xffffff8402187950 */ /* 0x000fea0003c3ffff */
        .weak           $__internal_2_$__cuda_sm10x_tcgen05_guardrail_trap_unallocated_columns_being_dealloced
        .type           $__internal_2_$__cuda_sm10x_tcgen05_guardrail_trap_unallocated_columns_being_dealloced,@function
        .size           $__internal_2_$__cuda_sm10x_tcgen05_guardrail_trap_unallocated_columns_being_dealloced,(.L_x_159 - $__internal_2_$__cuda_sm10x_tcgen05_guardrail_trap_unallocated_columns_being_dealloced)
$__internal_2_$__cuda_sm10x_tcgen05_guardrail_trap_unallocated_columns_being_dealloced:
[----:B------:R-:W-:Y:S05]  /*7ba0*/  BPT.TRAP 0x1 ;  /* 0x000000040000795c */ /* 0x000fea0000300000 */
[----:B------:R-:W-:-:S04]  /*7bb0*/  HFMA2 R3, -RZ, RZ, 0, 0 ;  /* 0x00000000ff037431 */ /* 0x000fc800000001ff */
[----:B------:R-:W-:Y:S05]  /*7bc0*/  RET.REL.NODEC R2 `(_ZN7cutlass13device_kernelINS_4gemm6kernel13GemmUniversalIN4cute5tupleIJiiiiEEENS1_10collective13CollectiveMmaINS1_35MainloopSm100TmaUmmaWarpSpecializedILi3ELi2ELi4ENS5_IJNS4_1CILi2EEENSA_ILi1EEESC_EEEEENS5_IJNSA_ILi256EEENSA_ILi16EEESF_EEENS_10bfloat16_tENS5_IJlSC_lEEESI_SJ_NS4_8TiledMMAINS4_8MMA_AtomIJNS4_26SM100_MMA_F16BF16_2x1SM_SSISI_SI_fLi256ELi16ELNS4_4UMMA5MajorE0ELSO_0ELNSN_7ScaleInE0ELSP_0EEEEEENS4_6LayoutINS5_IJSC_SC_SC_EEENS5_IJNSA_ILi0EEESU_SU_EEEEENS5_IJNS4_10UnderscoreESX_SX_EEEEENS4_18SM100_TMA_2SM_LOADENS4_14ComposedLayoutINS4_7SwizzleILi3ELi4ELi3EEENS4_18smem_ptr_flag_bitsILi16EEENSS_INS5_IJNSA_ILi8EEENSA_ILi64EEEEEENS5_IJS17_SC_EEEEEEEvNS4_8identityES10_S1B_vS1C_EENS_8epilogue10collective18CollectiveEpilogueINS1E_23Sm100TmaWarpSpecializedILi2ELi1ELi16ELb1ELb0EEEJNS5_IJNSA_ILi128EEESG_SF_EEENS5_IJNSS_IS1J_SC_EENSS_ISG_SC_EEEEESI_SJ_SI_SJ_NS1E_6fusion15FusionCallbacksIS1I_NS1O_17LinearCombinationISI_fSI_fLNS_15FloatRoundStyleE2EEES1K_S1N_JEEENS4_5SM1004TMEM4LOAD26SM100_TMEM_LOAD_32dp32b16xENS4_13SM90_TMA_LOADENS11_INS12_ILi1ELi4ELi3EEES15_NSS_INS5_IJS16_SG_EEENS5_IJSG_SC_EEEEEEENS4_39AutoVectorizingCopyWithAssumedAlignmentILi128EEENS4_14SM90_TMA_STOREES23_S25_S25_EEEvvEEEEvNT_6ParamsE) ;  /* 0xffffff84020c7950 */ /* 0x000fea0003c3ffff */
.L_x_158:
[----:B------:R-:W-:-:S00]  /*7bd0*/  BRA `(.L_x_158) ;  /* 0xfffffffc00fc7947 */ /* 0x000fc0000383ffff */
[----:B------:R-:W-:-:S00]  /*7be0*/  NOP ;  /* 0x0000000000007918 */ /* 0x000fc00000000000 */
        /* <DEDUP_REMOVED lines=9> */
.L_x_159:


//--------------------- .nv.global.init           --------------------------
	.section	.nv.global.init,"aw",@progbits
.nv.global.init:
	.type		$str$27,@object
	.size		$str$27,($str$28 - $str$27)
$str$27:
        /*0000*/ 	.byte	0x28, 0x61, 0x64, 0x64, 0x72, 0x65, 0x73, 0x73, 0x20, 0x26, 0x20, 0x6d, 0x61, 0x73, 0x6b, 0x29
        /*0010*/ 	.byte	0x20, 0x3d, 0x3d, 0x20, 0x30, 0x00
	.type		$str$28,@object
	.size		$str$28,($str$26 - $str$28)
$str$28:
        /*0016*/ 	.byte	0x2f, 0x74, 0x6d, 0x70, 0x2f, 0x63, 0x75, 0x74, 0x6c, 0x61, 0x73, 0x73, 0x5f, 0x73, 0x77, 0x65
        /*0026*/ 	.byte	0x65, 0x70, 0x5f, 0x73, 0x72, 0x63, 0x2f, 0x69, 0x6e, 0x63, 0x6c, 0x75, 0x64, 0x65, 0x2f, 0x63
        /*0036*/ 	.byte	0x75, 0x74, 0x65, 0x2f, 0x70, 0x6f, 0x69, 0x6e, 0x74, 0x65, 0x72, 0x5f, 0x66, 0x6c, 0x61, 0x67
        /*0046*/ 	.byte	0x67, 0x65, 0x64, 0x2e, 0x68, 0x70, 0x70, 0x00
	.type		$str$26,@object
	.size		$str$26,($str$25 - $str$26)
$str$26:
        /*004e*/ 	.byte	0x2f, 0x74, 0x6d, 0x70, 0x2f, 0x63, 0x75, 0x74, 0x6c, 0x61, 0x73, 0x73, 0x5f, 0x73, 0x77, 0x65
        /*005e*/ 	.byte	0x65, 0x70, 0x5f, 0x73, 0x72, 0x63, 0x2f, 0x69, 0x6e, 0x63, 0x6c, 0x75, 0x64, 0x65, 0x2f, 0x63
        /*006e*/ 	.byte	0x75, 0x74, 0x65, 0x2f, 0x61, 0x74, 0x6f, 0x6d, 0x2f, 0x63, 0x6f, 0x70, 0x79, 0x5f, 0x74, 0x72
        /*007e*/ 	.byte	0x61, 0x69, 0x74, 0x73, 0x5f, 0x73, 0x6d, 0x31, 0x30, 0x30, 0x2e, 0x68, 0x70, 0x70, 0x00
	.type		$str$25,@object
	.size		$str$25,(__unnamed_1 - $str$25)
$str$25:
        /*008d*/ 	.byte	0x28, 0x28, 0x75, 0x69, 0x6e, 0x74, 0x33, 0x32, 0x5f, 0x74, 0x28, 0x74, 0x68, 0x72, 0x65, 0x61
        /*009d*/ 	.byte	0x64, 0x49, 0x64, 0x78, 0x2e, 0x78, 0x29, 0x20, 0x2f, 0x20, 0x33, 0x32, 0x29, 0x20, 0x25, 0x20
        /*00ad*/ 	.byte	0x34, 0x29, 0x20, 0x3d, 0x3d, 0x20, 0x28, 0x28, 0x28, 0x74, 0x6d, 0x65, 0x6d, 0x5f, 0x61, 0x64
        /*00bd*/ 	.byte	0x64, 0x72, 0x20, 0x3e, 0x3e, 0x20, 0x31, 0x36, 0x29, 0x20, 0x2f, 0x20, 0x33, 0x32, 0x29, 0x20
        /*00cd*/ 	.byte	0x25, 0x20, 0x34, 0x29, 0x00
	.type		__unnamed_1,@object
	.size		__unnamed_1,(__unnamed_2 - __unnamed_1)
__unnamed_1:
        /*00d2*/ 	.byte	0x61, 0x75, 0x74, 0x6f, 0x20, 0x63, 0x75, 0x74, 0x65, 0x3a, 0x3a, 0x61, 0x73, 0x5f, 0x70, 0x6f
        /* <DEDUP_REMOVED lines=24> */
        /*0262*/ 	.byte	0x32, 0x30, 0x34, 0x38, 0x3e, 0x3e, 0x3e, 0x3e, 0x5d, 0x00
	.type		__unnamed_2,@object
	.size		__unnamed_2,(.L_2 - __unnamed_2)
__unnamed_2:
        /* <DEDUP_REMOVED lines=40> */
        /*04ec*/ 	.byte	0x3a, 0x3a, 0x43, 0x3c, 0x30, 0x3e, 0x3e, 0x3e, 0x3e, 0x5d, 0x00
.L_2:


//--------------------- .nv.shared._ZN7cutlass13device_kernelINS_4gemm6kernel13GemmUniversalIN4cute5tupleIJiiiiEEENS1_10collective13CollectiveMmaINS1_35MainloopSm100TmaUmmaWarpSpecializedILi3ELi2ELi4ENS5_IJNS4_1CILi2EEENSA_ILi1EEESC_EEEEENS5_IJNSA_ILi256EEENSA_ILi16EEESF_EEENS_10bfloat16_tENS5_IJlSC_lEEESI_SJ_NS4_8TiledMMAINS4_8MMA_AtomIJNS4_26SM100_MMA_F16BF16_2x1SM_SSISI_SI_fLi256ELi16ELNS4_4UMMA5MajorE0ELSO_0ELNSN_7ScaleInE0ELSP_0EEEEEENS4_6LayoutINS5_IJSC_SC_SC_EEENS5_IJNSA_ILi0EEESU_SU_EEEEENS5_IJNS4_10UnderscoreESX_SX_EEEEENS4_18SM100_TMA_2SM_LOADENS4_14ComposedLayoutINS4_7SwizzleILi3ELi4ELi3EEENS4_18smem_ptr_flag_bitsILi16EEENSS_INS5_IJNSA_ILi8EEENSA_ILi64EEEEEENS5_IJS17_SC_EEEEEEEvNS4_8identityES10_S1B_vS1C_EENS_8epilogue10collective18CollectiveEpilogueINS1E_23Sm100TmaWarpSpecializedILi2ELi1ELi16ELb1ELb0EEEJNS5_IJNSA_ILi128EEESG_SF_EEENS5_IJNSS_IS1J_SC_EENSS_ISG_SC_EEEEESI_SJ_SI_SJ_NS1E_6fusion15FusionCallbacksIS1I_NS1O_17LinearCombinationISI_fSI_fLNS_15FloatRoundStyleE2EEES1K_S1N_JEEENS4_5SM1004TMEM4LOAD26SM100_TMEM_LOAD_32dp32b16xENS4_13SM90_TMA_LOADENS11_INS12_ILi1ELi4ELi3EEES15_NSS_INS5_IJS16_SG_EEENS5_IJSG_SC_EEEEEEENS4_39AutoVectorizingCopyWithAssumedAlignmentILi128EEENS4_14SM90_TMA_STOREES23_S25_S25_EEEvvEEEEvNT_6ParamsE --------------------------
	.section	.nv.shared._ZN7cutlass13device_kernelINS_4gemm6kernel13GemmUniversalIN4cute5tupleIJiiiiEEENS1_10collective13CollectiveMmaINS1_35MainloopSm100TmaUmmaWarpSpecializedILi3ELi2ELi4ENS5_IJNS4_1CILi2EEENSA_ILi1EEESC_EEEEENS5_IJNSA_ILi256EEENSA_ILi16EEESF_EEENS_10bfloat16_tENS5_IJlSC_lEEESI_SJ_NS4_8TiledMMAINS4_8MMA_AtomIJNS4_26SM100_MMA_F16BF16_2x1SM_SSISI_SI_fLi256ELi16ELNS4_4UMMA5MajorE0ELSO_0ELNSN_7ScaleInE0ELSP_0EEEEEENS4_6LayoutINS5_IJSC_SC_SC_EEENS5_IJNSA_ILi0EEESU_SU_EEEEENS5_IJNS4_10UnderscoreESX_SX_EEEEENS4_18SM100_TMA_2SM_LOADENS4_14ComposedLayoutINS4_7SwizzleILi3ELi4ELi3EEENS4_18smem_ptr_flag_bitsILi16EEENSS_INS5_IJNSA_ILi8EEENSA_ILi64EEEEEENS5_IJS17_SC_EEEEEEEvNS4_8identityES10_S1B_vS1C_EENS_8epilogue10collective18CollectiveEpilogueINS1E_23Sm100TmaWarpSpecializedILi2ELi1ELi16ELb1ELb0EEEJNS5_IJNSA_ILi128EEESG_SF_EEENS5_IJNSS_IS1J_SC_EENSS_ISG_SC_EEEEESI_SJ_SI_SJ_NS1E_6fusion15FusionCallbacksIS1I_NS1O_17LinearCombinationISI_fSI_fLNS_15FloatRoundStyleE2EEES1K_S1N_JEEENS4_5SM1004TMEM4LOAD26SM100_TMEM_LOAD_32dp32b16xENS4_13SM90_TMA_LOADENS11_INS12_ILi1ELi4ELi3EEES15_NSS_INS5_IJS16_SG_EEENS5_IJSG_SC_EEEEEEENS4_39AutoVectorizingCopyWithAssumedAlignmentILi128EEENS4_14SM90_TMA_STOREES23_S25_S25_EEEvvEEEEvNT_6ParamsE,"aw",@nobits
	.sectionflags	@""
	.align	16
	.zero		1024


//--------------------- .nv.shared.reserved.0     --------------------------
	.section	.nv.shared.reserved.0,"aw",@nobits
	.weak		__nv_reservedSMEM_offset_0_alias
	.size		__nv_reservedSMEM_offset_0_alias, 0, 64
	.other		__nv_reservedSMEM_offset_0_alias,@"STO_CUDA_RESERVED_SHARED STV_DEFAULT"
__nv_reservedSMEM_offset_0_alias:
	.zero		0
.nv.shared.reserved.0:
	.zero		64
	.weak		__nv_reservedSMEM_tcgen05_partition
	.type		__nv_reservedSMEM_tcgen05_partition,@object
	.size		__nv_reservedSMEM_tcgen05_partition,(.L_0 - __nv_reservedSMEM_tcgen05_partition)
__nv_reservedSMEM_tcgen05_partition:
	.zero		32
.L_0:


//--------------------- .nv.global                --------------------------
	.section	.nv.global,"aw",@nobits
.nv.global:
	.type		_ZN40_INTERNAL_20e3f632_4_k_cu_b1312852_107404cute1_E,@object
	.size		_ZN40_INTERNAL_20e3f632_4_k_cu_b1312852_107404cute1_E,(_ZN40_INTERNAL_20e3f632_4_k_cu_b1312852_107404cuda3std3__45__cpo6cbeginE - _ZN40_INTERNAL_20e3f632_4_k_cu_b1312852_107404cute1_E)
_ZN40_INTERNAL_20e3f632_4_k_cu_b1312852_107404cute1_E:
	.zero		1
	.type		_ZN40_INTERNAL_20e3f632_4_k_cu_b1312852_107404cuda3std3__45__cpo6cbeginE,@object
	.size		_ZN40_INTERNAL_20e3f632_4_k_cu_b1312852_107404cuda3std3__45__cpo6cbeginE,(_ZN40_INTERNAL_20e3f632_4_k_cu_b1312852_107404cuda3std3__48in_placeE - _ZN40_INTERNAL_20e3f632_4_k_cu_b1312852_107404cuda3std3__45__cpo6cbeginE)
_ZN40_INTERNAL_20e3f632_4_k_cu_b1312852_107404cuda3std3__45__cpo6cbeginE:
	.zero		1
	.type		_ZN40_INTERNAL_20e3f632_4_k_cu_b1312852_107404cuda3std3__48in_placeE,@object
	.size		_ZN40_INTERNAL_20e3f632_4_k_cu_b1312852_107404cuda3std3__48in_placeE,(_ZN40_INTERNAL_20e3f632_4_k_cu_b1312852_107404cuda3std6ranges3__45__cpo9iter_moveE - _ZN40_INTERNAL_20e3f632_4_k_cu_b1312852_107404cuda3std3__48in_placeE)
_ZN40_INTERNAL_20e3f632_4_k_cu_b1312852_107404cuda3std3__48in_placeE:
	.zero		1
	.type		_ZN40_INTERNAL_20e3f632_4_k_cu_b1312852_107404cuda3std6ranges3__45__cpo9iter_moveE,@object
	.size		_ZN40_INTERNAL_20e3f632_4_k_cu_b1312852_107404cuda3std6ranges3__45__cpo9iter_moveE,(_ZN40_INTERNAL_20e3f632_4_k_cu_b1312852_107404cuda3std3__45__cpo5beginE - _ZN40_INTERNAL_20e3f632_4_k_cu_b1312852_107404cuda3std6ranges3__45__cpo9iter_moveE)
_ZN40_INTERNAL_20e3f632_4_k_cu_b1312852_107404cuda3std6ranges3__45__cpo9iter_moveE:
	.zero		1
	.type		_ZN40_INTERNAL_20e3f632_4_k_cu_b1312852_107404cuda3std3__45__cpo5beginE,@object
	.size		_ZN40_INTERNAL_20e3f632_4_k_cu_b1312852_107404cuda3std3__45__cpo5beginE,(_ZN40_INTERNAL_20e3f632_4_k_cu_b1312852_107404cuda3std3__442_GLOBAL__N__20e3f632_4_k_cu_b1312852_107406ignoreE - _ZN40_INTERNAL_20e3f632_4_k_cu_b1312852_107404cuda3std3__45__cpo5beginE)
_ZN40_INTERNAL_20e3f632_4_k_cu_b1312852_107404cuda3std3__45__cpo5beginE:
	.zero		1
	.type		_ZN40_INTERNAL_20e3f632_4_k_cu_b1312852_107404cuda3std3__442_GLOBAL__N__20e3f632_4_k_cu_b1312852_107406ignoreE,@object
	.size		_ZN40_INTERNAL_20e3f632_4_k_cu_b1312852_107404cuda3std3__442_GLOBAL__N__20e3f632_4_k_cu_b1312852_107406ignoreE,(_ZN40_INTERNAL_20e3f632_4_k_cu_b1312852_107404cute7productE - _ZN40_INTERNAL_20e3f632_4_k_cu_b1312852_107404cuda3std3__442_GLOBAL__N__20e3f632_4_k_cu_b1312852_107406ignoreE)
_ZN40_INTERNAL_20e3f632_4_k_cu_b1312852_107404cuda3std3__442_GLOBAL__N__20e3f632_4_k_cu_b1312852_107406ignoreE:
	.zero		1
	.type		_ZN40_INTERNAL_20e3f632_4_k_cu_b1312852_107404cute7productE,@object
	.size		_ZN40_INTERNAL_20e3f632_4_k_cu_b1312852_107404cute7productE,(_ZN40_INTERNAL_20e3f632_4_k_cu_b1312852_107404cuda3std3__45__cpo3endE - _ZN40_INTERNAL_20e3f632_4_k_cu_b1312852_107404cute7productE)
_ZN40_INTERNAL_20e3f632_4_k_cu_b1312852_107404cute7productE:
	.zero		1
	.type		_ZN40_INTERNAL_20e3f632_4_k_cu_b1312852_107404cuda3std3__45__cpo3endE,@object
	.size		_ZN40_INTERNAL_20e3f632_4_k_cu_b1312852_107404cuda3std3__45__cpo3endE,(_ZN40_INTERNAL_20e3f632_4_k_cu_b1312852_107404cuda3std3__419piecewise_constructE - _ZN40_INTERNAL_20e3f632_4_k_cu_b1312852_107404cuda3std3__45__cpo3endE)
_ZN40_INTERNAL_20e3f632_4_k_cu_b1312852_107404cuda3std3__45__cpo3endE:
	.zero		1
	.type		_ZN40_INTERNAL_20e3f632_4_k_cu_b1312852_107404cuda3std3__419piecewise_constructE,@object
	.size		_ZN40_INTERNAL_20e3f632_4_k_cu_b1312852_107404cuda3std3__419piecewise_constructE,(_ZN40_INTERNAL_20e3f632_4_k_cu_b1312852_107404cuda3std3__45__cpo4cendE - _ZN40_INTERNAL_20e3f632_4_k_cu_b1312852_107404cuda3std3__419piecewise_constructE)
_ZN40_INTERNAL_20e3f632_4_k_cu_b1312852_107404cuda3std3__419piecewise_constructE:
	.zero		1
	.type		_ZN40_INTERNAL_20e3f632_4_k_cu_b1312852_107404cuda3std3__45__cpo4cendE,@object
	.size		_ZN40_INTERNAL_20e3f632_4_k_cu_b1312852_107404cuda3std3__45__cpo4cendE,(_ZN40_INTERNAL_20e3f632_4_k_cu_b1312852_107404cuda3std6ranges3__45__cpo4swapE - _ZN40_INTERNAL_20e3f632_4_k_cu_b1312852_107404cuda3std3__45__cpo4cendE)
_ZN40_INTERNAL_20e3f632_4_k_cu_b1312852_107404cuda3std3__45__cpo4cendE:
	.zero		1
	.type		_ZN40_INTERNAL_20e3f632_4_k_cu_b1312852_107404cuda3std6ranges3__45__cpo4swapE,@object
	.size		_ZN40_INTERNAL_20e3f632_4_k_cu_b1312852_107404cuda3std6ranges3__45__cpo4swapE,(.L_10 - _ZN40_INTERNAL_20e3f632_4_k_cu_b1312852_107404cuda3std6ranges3__45__cpo4swapE)
_ZN40_INTERNAL_20e3f632_4_k_cu_b1312852_107404cuda3std6ranges3__45__cpo4swapE:
	.zero		1
.L_10:


//--------------------- .nv.constant0._ZN7cutlass13device_kernelINS_4gemm6kernel13GemmUniversalIN4cute5tupleIJiiiiEEENS1_10collective13CollectiveMmaINS1_35MainloopSm100TmaUmmaWarpSpecializedILi3ELi2ELi4ENS5_IJNS4_1CILi2EEENSA_ILi1EEESC_EEEEENS5_IJNSA_ILi256EEENSA_ILi16EEESF_EEENS_10bfloat16_tENS5_IJlSC_lEEESI_SJ_NS4_8TiledMMAINS4_8MMA_AtomIJNS4_26SM100_MMA_F16BF16_2x1SM_SSISI_SI_fLi256ELi16ELNS4_4UMMA5MajorE0ELSO_0ELNSN_7ScaleInE0ELSP_0EEEEEENS4_6LayoutINS5_IJSC_SC_SC_EEENS5_IJNSA_ILi0EEESU_SU_EEEEENS5_IJNS4_10UnderscoreESX_SX_EEEEENS4_18SM100_TMA_2SM_LOADENS4_14ComposedLayoutINS4_7SwizzleILi3ELi4ELi3EEENS4_18smem_ptr_flag_bitsILi16EEENSS_INS5_IJNSA_ILi8EEENSA_ILi64EEEEEENS5_IJS17_SC_EEEEEEEvNS4_8identityES10_S1B_vS1C_EENS_8epilogue10collective18CollectiveEpilogueINS1E_23Sm100TmaWarpSpecializedILi2ELi1ELi16ELb1ELb0EEEJNS5_IJNSA_ILi128EEESG_SF_EEENS5_IJNSS_IS1J_SC_EENSS_ISG_SC_EEEEESI_SJ_SI_SJ_NS1E_6fusion15FusionCallbacksIS1I_NS1O_17LinearCombinationISI_fSI_fLNS_15FloatRoundStyleE2EEES1K_S1N_JEEENS4_5SM1004TMEM4LOAD26SM100_TMEM_LOAD_32dp32b16xENS4_13SM90_TMA_LOADENS11_INS12_ILi1ELi4ELi3EEES15_NSS_INS5_IJS16_SG_EEENS5_IJSG_SC_EEEEEEENS4_39AutoVectorizingCopyWithAssumedAlignmentILi128EEENS4_14SM90_TMA_STOREES23_S25_S25_EEEvvEEEEvNT_6ParamsE --------------------------
	.section	.nv.constant0._ZN7cutlass13device_kernelINS_4gemm6kernel13GemmUniversalIN4cute5tupleIJiiiiEEENS1_10collective13CollectiveMmaINS1_35MainloopSm100TmaUmmaWarpSpecializedILi3ELi2ELi4ENS5_IJNS4_1CILi2EEENSA_ILi1EEESC_EEEEENS5_IJNSA_ILi256EEENSA_ILi16EEESF_EEENS_10bfloat16_tENS5_IJlSC_lEEESI_SJ_NS4_8TiledMMAINS4_8MMA_AtomIJNS4_26SM100_MMA_F16BF16_2x1SM_SSISI_SI_fLi256ELi16ELNS4_4UMMA5MajorE0ELSO_0ELNSN_7ScaleInE0ELSP_0EEEEEENS4_6LayoutINS5_IJSC_SC_SC_EEENS5_IJNSA_ILi0EEESU_SU_EEEEENS5_IJNS4_10UnderscoreESX_SX_EEEEENS4_18SM100_TMA_2SM_LOADENS4_14ComposedLayoutINS4_7SwizzleILi3ELi4ELi3EEENS4_18smem_ptr_flag_bitsILi16EEENSS_INS5_IJNSA_ILi8EEENSA_ILi64EEEEEENS5_IJS17_SC_EEEEEEEvNS4_8identityES10_S1B_vS1C_EENS_8epilogue10collective18CollectiveEpilogueINS1E_23Sm100TmaWarpSpecializedILi2ELi1ELi16ELb1ELb0EEEJNS5_IJNSA_ILi128EEESG_SF_EEENS5_IJNSS_IS1J_SC_EENSS_ISG_SC_EEEEESI_SJ_SI_SJ_NS1E_6fusion15FusionCallbacksIS1I_NS1O_17LinearCombinationISI_fSI_fLNS_15FloatRoundStyleE2EEES1K_S1N_JEEENS4_5SM1004TMEM4LOAD26SM100_TMEM_LOAD_32dp32b16xENS4_13SM90_TMA_LOADENS11_INS12_ILi1ELi4ELi3EEES15_NSS_INS5_IJS16_SG_EEENS5_IJSG_SC_EEEEEEENS4_39AutoVectorizingCopyWithAssumedAlignmentILi128EEENS4_14SM90_TMA_STOREES23_S25_S25_EEEvvEEEEvNT_6ParamsE,"a",@progbits
	.sectionflags	@""
	.align	4
.nv.constant0._ZN7cutlass13device_kernelINS_4gemm6kernel13GemmUniversalIN4cute5tupleIJiiiiEEENS1_10collective13CollectiveMmaINS1_35MainloopSm100TmaUmmaWarpSpecializedILi3ELi2ELi4ENS5_IJNS4_1CILi2EEENSA_ILi1EEESC_EEEEENS5_IJNSA_ILi256EEENSA_ILi16EEESF_EEENS_10bfloat16_tENS5_IJlSC_lEEESI_SJ_NS4_8TiledMMAINS4_8MMA_AtomIJNS4_26SM100_MMA_F16BF16_2x1SM_SSISI_SI_fLi256ELi16ELNS4_4UMMA5MajorE0ELSO_0ELNSN_7ScaleInE0ELSP_0EEEEEENS4_6LayoutINS5_IJSC_SC_SC_EEENS5_IJNSA_ILi0EEESU_SU_EEEEENS5_IJNS4_10UnderscoreESX_SX_EEEEENS4_18SM100_TMA_2SM_LOADENS4_14ComposedLayoutINS4_7SwizzleILi3ELi4ELi3EEENS4_18smem_ptr_flag_bitsILi16EEENSS_INS5_IJNSA_ILi8EEENSA_ILi64EEEEEENS5_IJS17_SC_EEEEEEEvNS4_8identityES10_S1B_vS1C_EENS_8epilogue10collective18CollectiveEpilogueINS1E_23Sm100TmaWarpSpecializedILi2ELi1ELi16ELb1ELb0EEEJNS5_IJNSA_ILi128EEESG_SF_EEENS5_IJNSS_IS1J_SC_EENSS_ISG_SC_EEEEESI_SJ_SI_SJ_NS1E_6fusion15FusionCallbacksIS1I_NS1O_17LinearCombinationISI_fSI_fLNS_15FloatRoundStyleE2EEES1K_S1N_JEEENS4_5SM1004TMEM4LOAD26SM100_TMEM_LOAD_32dp32b16xENS4_13SM90_TMA_LOADENS11_INS12_ILi1ELi4ELi3EEES15_NSS_INS5_IJS16_SG_EEENS5_IJSG_SC_EEEEEEENS4_39AutoVectorizingCopyWithAssumedAlignmentILi128EEENS4_14SM90_TMA_STOREES23_S25_S25_EEEvvEEEEvNT_6ParamsE:
	.zero		2944


//--------------------- SYMBOLS --------------------------

	.type		.nv.reservedSmem.offset0,@object
	.size		.nv.reservedSmem.offset0,0x4
	.type		.nv.reservedSmem.cap,@object
	.size		.nv.reservedSmem.cap,0x4
	.type		__assertfail,@function
